//
// Generated by NVIDIA NVVM Compiler
//
// Compiler Build ID: CL-36424714
// Cuda compilation tools, release 13.0, V13.0.88
// Based on NVVM 20.0.0
//

.version 9.0
.target sm_100
.address_size 64

	// .globl	_Z19gemm_noreuse_kernelPKfS0_Pfiii
// _ZZ22gemm_smem_reuse_kernelPKfS0_PfiiiE2As has been demoted
// _ZZ22gemm_smem_reuse_kernelPKfS0_PfiiiE2Bs has been demoted

.visible .entry _Z19gemm_noreuse_kernelPKfS0_Pfiii(
	.param .u64 .ptr .align 1 _Z19gemm_noreuse_kernelPKfS0_Pfiii_param_0,
	.param .u64 .ptr .align 1 _Z19gemm_noreuse_kernelPKfS0_Pfiii_param_1,
	.param .u64 .ptr .align 1 _Z19gemm_noreuse_kernelPKfS0_Pfiii_param_2,
	.param .u32 _Z19gemm_noreuse_kernelPKfS0_Pfiii_param_3,
	.param .u32 _Z19gemm_noreuse_kernelPKfS0_Pfiii_param_4,
	.param .u32 _Z19gemm_noreuse_kernelPKfS0_Pfiii_param_5
)
{
	.reg .pred 	%p<13>;
	.reg .b32 	%r<41>;
	.reg .b32 	%f<68>;
	.reg .b64 	%rd<53>;

	ld.param.u64 	%rd7, [_Z19gemm_noreuse_kernelPKfS0_Pfiii_param_0];
	ld.param.u64 	%rd8, [_Z19gemm_noreuse_kernelPKfS0_Pfiii_param_1];
	ld.param.u64 	%rd6, [_Z19gemm_noreuse_kernelPKfS0_Pfiii_param_2];
	ld.param.u32 	%r20, [_Z19gemm_noreuse_kernelPKfS0_Pfiii_param_3];
	ld.param.u32 	%r18, [_Z19gemm_noreuse_kernelPKfS0_Pfiii_param_4];
	ld.param.u32 	%r19, [_Z19gemm_noreuse_kernelPKfS0_Pfiii_param_5];
	cvta.to.global.u64 	%rd1, %rd8;
	cvta.to.global.u64 	%rd2, %rd7;
	mov.u32 	%r21, %ctaid.y;
	mov.u32 	%r22, %ntid.y;
	mov.u32 	%r23, %tid.y;
	mad.lo.s32 	%r1, %r21, %r22, %r23;
	mov.u32 	%r24, %ctaid.x;
	mov.u32 	%r25, %ntid.x;
	mov.u32 	%r26, %tid.x;
	mad.lo.s32 	%r2, %r24, %r25, %r26;
	setp.ge.s32 	%p1, %r1, %r20;
	setp.ge.s32 	%p2, %r2, %r18;
	or.pred  	%p3, %p1, %p2;
	@%p3 bra 	$L__BB0_14;
	setp.lt.s32 	%p4, %r19, 1;
	mov.f32 	%f67, 0f00000000;
	@%p4 bra 	$L__BB0_13;
	mul.lo.s32 	%r3, %r19, %r1;
	and.b32  	%r4, %r19, 7;
	setp.lt.u32 	%p5, %r19, 8;
	mov.f32 	%f67, 0f00000000;
	mov.b32 	%r39, 0;
	@%p5 bra 	$L__BB0_5;
	and.b32  	%r39, %r19, 2147483640;
	neg.s32 	%r37, %r39;
	shl.b32 	%r7, %r18, 3;
	mul.wide.u32 	%rd9, %r3, 4;
	add.s64 	%rd10, %rd9, %rd2;
	add.s64 	%rd52, %rd10, 16;
	mov.f32 	%f67, 0f00000000;
	mul.wide.s32 	%rd13, %r18, 4;
	mov.u32 	%r36, %r2;
$L__BB0_4:
	.pragma "nounroll";
	ld.global.nc.f32 	%f17, [%rd52+-16];
	mul.wide.s32 	%rd11, %r36, 4;
	add.s64 	%rd12, %rd1, %rd11;
	ld.global.nc.f32 	%f18, [%rd12];
	fma.rn.f32 	%f19, %f17, %f18, %f67;
	ld.global.nc.f32 	%f20, [%rd52+-12];
	add.s64 	%rd14, %rd12, %rd13;
	ld.global.nc.f32 	%f21, [%rd14];
	fma.rn.f32 	%f22, %f20, %f21, %f19;
	ld.global.nc.f32 	%f23, [%rd52+-8];
	add.s64 	%rd15, %rd14, %rd13;
	ld.global.nc.f32 	%f24, [%rd15];
	fma.rn.f32 	%f25, %f23, %f24, %f22;
	ld.global.nc.f32 	%f26, [%rd52+-4];
	add.s64 	%rd16, %rd15, %rd13;
	ld.global.nc.f32 	%f27, [%rd16];
	fma.rn.f32 	%f28, %f26, %f27, %f25;
	ld.global.nc.f32 	%f29, [%rd52];
	add.s64 	%rd17, %rd16, %rd13;
	ld.global.nc.f32 	%f30, [%rd17];
	fma.rn.f32 	%f31, %f29, %f30, %f28;
	ld.global.nc.f32 	%f32, [%rd52+4];
	add.s64 	%rd18, %rd17, %rd13;
	ld.global.nc.f32 	%f33, [%rd18];
	fma.rn.f32 	%f34, %f32, %f33, %f31;
	ld.global.nc.f32 	%f35, [%rd52+8];
	add.s64 	%rd19, %rd18, %rd13;
	ld.global.nc.f32 	%f36, [%rd19];
	fma.rn.f32 	%f37, %f35, %f36, %f34;
	ld.global.nc.f32 	%f38, [%rd52+12];
	add.s64 	%rd20, %rd19, %rd13;
	ld.global.nc.f32 	%f39, [%rd20];
	fma.rn.f32 	%f67, %f38, %f39, %f37;
	add.s32 	%r37, %r37, 8;
	add.s32 	%r36, %r36, %r7;
	add.s64 	%rd52, %rd52, 32;
	setp.ne.s32 	%p6, %r37, 0;
	@%p6 bra 	$L__BB0_4;
$L__BB0_5:
	setp.eq.s32 	%p7, %r4, 0;
	@%p7 bra 	$L__BB0_13;
	and.b32  	%r13, %r19, 3;
	setp.lt.u32 	%p8, %r4, 4;
	@%p8 bra 	$L__BB0_8;
	add.s32 	%r28, %r39, %r3;
	mul.wide.u32 	%rd21, %r28, 4;
	add.s64 	%rd22, %rd2, %rd21;
	ld.global.nc.f32 	%f41, [%rd22];
	mad.lo.s32 	%r29, %r39, %r18, %r2;
	mul.wide.s32 	%rd23, %r29, 4;
	add.s64 	%rd24, %rd1, %rd23;
	ld.global.nc.f32 	%f42, [%rd24];
	fma.rn.f32 	%f43, %f41, %f42, %f67;
	cvt.u64.u32 	%rd25, %r3;
	cvt.u64.u32 	%rd26, %r39;
	add.s64 	%rd27, %rd26, %rd25;
	shl.b64 	%rd28, %rd27, 2;
	add.s64 	%rd29, %rd2, %rd28;
	ld.global.nc.f32 	%f44, [%rd29+4];
	mul.wide.s32 	%rd30, %r18, 4;
	add.s64 	%rd31, %rd24, %rd30;
	ld.global.nc.f32 	%f45, [%rd31];
	fma.rn.f32 	%f46, %f44, %f45, %f43;
	ld.global.nc.f32 	%f47, [%rd29+8];
	add.s64 	%rd32, %rd31, %rd30;
	ld.global.nc.f32 	%f48, [%rd32];
	fma.rn.f32 	%f49, %f47, %f48, %f46;
	ld.global.nc.f32 	%f50, [%rd29+12];
	add.s64 	%rd33, %rd32, %rd30;
	ld.global.nc.f32 	%f51, [%rd33];
	fma.rn.f32 	%f67, %f50, %f51, %f49;
	add.s32 	%r39, %r39, 4;
$L__BB0_8:
	setp.eq.s32 	%p9, %r13, 0;
	@%p9 bra 	$L__BB0_13;
	setp.eq.s32 	%p10, %r13, 1;
	@%p10 bra 	$L__BB0_11;
	add.s32 	%r30, %r39, %r3;
	mul.wide.u32 	%rd34, %r30, 4;
	add.s64 	%rd35, %rd2, %rd34;
	ld.global.nc.f32 	%f53, [%rd35];
	mad.lo.s32 	%r31, %r39, %r18, %r2;
	mul.wide.s32 	%rd36, %r31, 4;
	add.s64 	%rd37, %rd1, %rd36;
	ld.global.nc.f32 	%f54, [%rd37];
	fma.rn.f32 	%f55, %f53, %f54, %f67;
	cvt.u64.u32 	%rd38, %r3;
	cvt.u64.u32 	%rd39, %r39;
	add.s64 	%rd40, %rd39, %rd38;
	shl.b64 	%rd41, %rd40, 2;
	add.s64 	%rd42, %rd2, %rd41;
	ld.global.nc.f32 	%f56, [%rd42+4];
	mul.wide.s32 	%rd43, %r18, 4;
	add.s64 	%rd44, %rd37, %rd43;
	ld.global.nc.f32 	%f57, [%rd44];
	fma.rn.f32 	%f67, %f56, %f57, %f55;
	add.s32 	%r39, %r39, 2;
$L__BB0_11:
	and.b32  	%r32, %r19, 1;
	setp.eq.b32 	%p11, %r32, 1;
	not.pred 	%p12, %p11;
	@%p12 bra 	$L__BB0_13;
	add.s32 	%r33, %r39, %r3;
	mul.wide.u32 	%rd45, %r33, 4;
	add.s64 	%rd46, %rd2, %rd45;
	ld.global.nc.f32 	%f58, [%rd46];
	mad.lo.s32 	%r34, %r39, %r18, %r2;
	mul.wide.s32 	%rd47, %r34, 4;
	add.s64 	%rd48, %rd1, %rd47;
	ld.global.nc.f32 	%f59, [%rd48];
	fma.rn.f32 	%f67, %f58, %f59, %f67;
$L__BB0_13:
	mad.lo.s32 	%r35, %r18, %r1, %r2;
	cvta.to.global.u64 	%rd49, %rd6;
	mul.wide.s32 	%rd50, %r35, 4;
	add.s64 	%rd51, %rd49, %rd50;
	st.global.f32 	[%rd51], %f67;
$L__BB0_14:
	ret;

}
	// .globl	_Z22gemm_smem_reuse_kernelPKfS0_Pfiii
.visible .entry _Z22gemm_smem_reuse_kernelPKfS0_Pfiii(
	.param .u64 .ptr .align 1 _Z22gemm_smem_reuse_kernelPKfS0_Pfiii_param_0,
	.param .u64 .ptr .align 1 _Z22gemm_smem_reuse_kernelPKfS0_Pfiii_param_1,
	.param .u64 .ptr .align 1 _Z22gemm_smem_reuse_kernelPKfS0_Pfiii_param_2,
	.param .u32 _Z22gemm_smem_reuse_kernelPKfS0_Pfiii_param_3,
	.param .u32 _Z22gemm_smem_reuse_kernelPKfS0_Pfiii_param_4,
	.param .u32 _Z22gemm_smem_reuse_kernelPKfS0_Pfiii_param_5
)
{
	.reg .pred 	%p<14>;
	.reg .b32 	%r<65>;
	.reg .b32 	%f<181>;
	.reg .b64 	%rd<29>;
	// demoted variable
	.shared .align 4 .b8 _ZZ22gemm_smem_reuse_kernelPKfS0_PfiiiE2As[1024];
	// demoted variable
	.shared .align 4 .b8 _ZZ22gemm_smem_reuse_kernelPKfS0_PfiiiE2Bs[1024];
	ld.param.u64 	%rd7, [_Z22gemm_smem_reuse_kernelPKfS0_Pfiii_param_0];
	ld.param.u64 	%rd8, [_Z22gemm_smem_reuse_kernelPKfS0_Pfiii_param_1];
	ld.param.u32 	%r36, [_Z22gemm_smem_reuse_kernelPKfS0_Pfiii_param_3];
	ld.param.u32 	%r34, [_Z22gemm_smem_reuse_kernelPKfS0_Pfiii_param_4];
	ld.param.u32 	%r35, [_Z22gemm_smem_reuse_kernelPKfS0_Pfiii_param_5];
	cvta.to.global.u64 	%rd1, %rd8;
	cvta.to.global.u64 	%rd2, %rd7;
	mov.u32 	%r37, %ctaid.y;
	mov.u32 	%r38, %ntid.y;
	mov.u32 	%r1, %tid.y;
	mad.lo.s32 	%r2, %r37, %r38, %r1;
	mov.u32 	%r39, %ctaid.x;
	mov.u32 	%r40, %ntid.x;
	mov.u32 	%r3, %tid.x;
	mad.lo.s32 	%r4, %r39, %r40, %r3;
	setp.ge.s32 	%p1, %r2, %r36;
	setp.ge.s32 	%p2, %r4, %r34;
	or.pred  	%p3, %p1, %p2;
	@%p3 bra 	$L__BB1_21;
	setp.lt.s32 	%p4, %r35, 1;
	mov.f32 	%f180, 0f00000000;
	@%p4 bra 	$L__BB1_20;
	shl.b32 	%r42, %r1, 6;
	mov.u32 	%r43, _ZZ22gemm_smem_reuse_kernelPKfS0_PfiiiE2As;
	add.s32 	%r5, %r43, %r42;
	shl.b32 	%r44, %r3, 2;
	add.s32 	%r6, %r5, %r44;
	mul.lo.s32 	%r7, %r35, %r2;
	mov.u32 	%r45, _ZZ22gemm_smem_reuse_kernelPKfS0_PfiiiE2Bs;
	add.s32 	%r9, %r45, %r44;
	add.s32 	%r8, %r9, %r42;
	add.s32 	%r10, %r35, -1;
	setp.lt.u32 	%p5, %r35, 17;
	mov.f32 	%f180, 0f00000000;
	mov.b32 	%r64, 0;
	@%p5 bra 	$L__BB1_14;
	shr.u32 	%r47, %r10, 4;
	add.s32 	%r48, %r47, 1;
	cvt.u64.u32 	%rd9, %r3;
	cvt.u64.u32 	%rd10, %r7;
	add.s64 	%rd11, %rd9, %rd10;
	shl.b64 	%rd12, %rd11, 2;
	add.s64 	%rd13, %rd12, %rd2;
	add.s64 	%rd28, %rd13, 64;
	add.s32 	%r49, %r1, 16;
	mad.lo.s32 	%r61, %r34, %r49, %r4;
	shl.b32 	%r12, %r34, 5;
	mad.lo.s32 	%r60, %r1, %r34, %r4;
	add.s32 	%r58, %r3, %r7;
	and.b32  	%r50, %r48, 536870910;
	neg.s32 	%r57, %r50;
	mov.f32 	%f180, 0f00000000;
	mov.b32 	%r63, 16;
	mov.u32 	%r59, %r3;
	mov.u32 	%r62, %r1;
$L__BB1_4:
	setp.ge.s32 	%p6, %r59, %r35;
	mov.f32 	%f172, 0f00000000;
	@%p6 bra 	$L__BB1_6;
	mul.wide.u32 	%rd14, %r58, 4;
	add.s64 	%rd15, %rd2, %rd14;
	ld.global.nc.f32 	%f172, [%rd15];
$L__BB1_6:
	st.shared.f32 	[%r6], %f172;
	setp.ge.s32 	%p7, %r62, %r35;
	mov.f32 	%f173, 0f00000000;
	@%p7 bra 	$L__BB1_8;
	mul.wide.s32 	%rd16, %r60, 4;
	add.s64 	%rd17, %rd1, %rd16;
	ld.global.nc.f32 	%f173, [%rd17];
$L__BB1_8:
	st.shared.f32 	[%r8], %f173;
	bar.sync 	0;
	ld.shared.f32 	%f27, [%r5];
	ld.shared.f32 	%f28, [%r9];
	fma.rn.f32 	%f29, %f27, %f28, %f180;
	ld.shared.f32 	%f30, [%r5+4];
	ld.shared.f32 	%f31, [%r9+64];
	fma.rn.f32 	%f32, %f30, %f31, %f29;
	ld.shared.f32 	%f33, [%r5+8];
	ld.shared.f32 	%f34, [%r9+128];
	fma.rn.f32 	%f35, %f33, %f34, %f32;
	ld.shared.f32 	%f36, [%r5+12];
	ld.shared.f32 	%f37, [%r9+192];
	fma.rn.f32 	%f38, %f36, %f37, %f35;
	ld.shared.f32 	%f39, [%r5+16];
	ld.shared.f32 	%f40, [%r9+256];
	fma.rn.f32 	%f41, %f39, %f40, %f38;
	ld.shared.f32 	%f42, [%r5+20];
	ld.shared.f32 	%f43, [%r9+320];
	fma.rn.f32 	%f44, %f42, %f43, %f41;
	ld.shared.f32 	%f45, [%r5+24];
	ld.shared.f32 	%f46, [%r9+384];
	fma.rn.f32 	%f47, %f45, %f46, %f44;
	ld.shared.f32 	%f48, [%r5+28];
	ld.shared.f32 	%f49, [%r9+448];
	fma.rn.f32 	%f50, %f48, %f49, %f47;
	ld.shared.f32 	%f51, [%r5+32];
	ld.shared.f32 	%f52, [%r9+512];
	fma.rn.f32 	%f53, %f51, %f52, %f50;
	ld.shared.f32 	%f54, [%r5+36];
	ld.shared.f32 	%f55, [%r9+576];
	fma.rn.f32 	%f56, %f54, %f55, %f53;
	ld.shared.f32 	%f57, [%r5+40];
	ld.shared.f32 	%f58, [%r9+640];
	fma.rn.f32 	%f59, %f57, %f58, %f56;
	ld.shared.f32 	%f60, [%r5+44];
	ld.shared.f32 	%f61, [%r9+704];
	fma.rn.f32 	%f62, %f60, %f61, %f59;
	ld.shared.f32 	%f63, [%r5+48];
	ld.shared.f32 	%f64, [%r9+768];
	fma.rn.f32 	%f65, %f63, %f64, %f62;
	ld.shared.f32 	%f66, [%r5+52];
	ld.shared.f32 	%f67, [%r9+832];
	fma.rn.f32 	%f68, %f66, %f67, %f65;
	ld.shared.f32 	%f69, [%r5+56];
	ld.shared.f32 	%f70, [%r9+896];
	fma.rn.f32 	%f71, %f69, %f70, %f68;
	ld.shared.f32 	%f72, [%r5+60];
	ld.shared.f32 	%f73, [%r9+960];
	fma.rn.f32 	%f6, %f72, %f73, %f71;
	bar.sync 	0;
	add.s32 	%r51, %r59, 16;
	setp.ge.s32 	%p8, %r51, %r35;
	mov.f32 	%f174, 0f00000000;
	@%p8 bra 	$L__BB1_10;
	ld.global.nc.f32 	%f174, [%rd28];
$L__BB1_10:
	st.shared.f32 	[%r6], %f174;
	add.s32 	%r52, %r62, 16;
	setp.ge.s32 	%p9, %r52, %r35;
	mov.f32 	%f175, 0f00000000;
	@%p9 bra 	$L__BB1_12;
	mul.wide.s32 	%rd18, %r61, 4;
	add.s64 	%rd19, %rd1, %rd18;
	ld.global.nc.f32 	%f175, [%rd19];
$L__BB1_12:
	st.shared.f32 	[%r8], %f175;
	bar.sync 	0;
	ld.shared.f32 	%f75, [%r5];
	ld.shared.f32 	%f76, [%r9];
	fma.rn.f32 	%f77, %f75, %f76, %f6;
	ld.shared.f32 	%f78, [%r5+4];
	ld.shared.f32 	%f79, [%r9+64];
	fma.rn.f32 	%f80, %f78, %f79, %f77;
	ld.shared.f32 	%f81, [%r5+8];
	ld.shared.f32 	%f82, [%r9+128];
	fma.rn.f32 	%f83, %f81, %f82, %f80;
	ld.shared.f32 	%f84, [%r5+12];
	ld.shared.f32 	%f85, [%r9+192];
	fma.rn.f32 	%f86, %f84, %f85, %f83;
	ld.shared.f32 	%f87, [%r5+16];
	ld.shared.f32 	%f88, [%r9+256];
	fma.rn.f32 	%f89, %f87, %f88, %f86;
	ld.shared.f32 	%f90, [%r5+20];
	ld.shared.f32 	%f91, [%r9+320];
	fma.rn.f32 	%f92, %f90, %f91, %f89;
	ld.shared.f32 	%f93, [%r5+24];
	ld.shared.f32 	%f94, [%r9+384];
	fma.rn.f32 	%f95, %f93, %f94, %f92;
	ld.shared.f32 	%f96, [%r5+28];
	ld.shared.f32 	%f97, [%r9+448];
	fma.rn.f32 	%f98, %f96, %f97, %f95;
	ld.shared.f32 	%f99, [%r5+32];
	ld.shared.f32 	%f100, [%r9+512];
	fma.rn.f32 	%f101, %f99, %f100, %f98;
	ld.shared.f32 	%f102, [%r5+36];
	ld.shared.f32 	%f103, [%r9+576];
	fma.rn.f32 	%f104, %f102, %f103, %f101;
	ld.shared.f32 	%f105, [%r5+40];
	ld.shared.f32 	%f106, [%r9+640];
	fma.rn.f32 	%f107, %f105, %f106, %f104;
	ld.shared.f32 	%f108, [%r5+44];
	ld.shared.f32 	%f109, [%r9+704];
	fma.rn.f32 	%f110, %f108, %f109, %f107;
	ld.shared.f32 	%f111, [%r5+48];
	ld.shared.f32 	%f112, [%r9+768];
	fma.rn.f32 	%f113, %f111, %f112, %f110;
	ld.shared.f32 	%f114, [%r5+52];
	ld.shared.f32 	%f115, [%r9+832];
	fma.rn.f32 	%f116, %f114, %f115, %f113;
	ld.shared.f32 	%f117, [%r5+56];
	ld.shared.f32 	%f118, [%r9+896];
	fma.rn.f32 	%f119, %f117, %f118, %f116;
	ld.shared.f32 	%f120, [%r5+60];
	ld.shared.f32 	%f121, [%r9+960];
	fma.rn.f32 	%f180, %f120, %f121, %f119;
	bar.sync 	0;
	add.s32 	%r63, %r63, 32;
	add.s64 	%rd28, %rd28, 128;
	add.s32 	%r62, %r62, 32;
	add.s32 	%r61, %r61, %r12;
	add.s32 	%r60, %r60, %r12;
	add.s32 	%r59, %r59, 32;
	add.s32 	%r58, %r58, 32;
	add.s32 	%r57, %r57, 2;
	setp.ne.s32 	%p10, %r57, 0;
	@%p10 bra 	$L__BB1_4;
	add.s32 	%r64, %r63, -16;
$L__BB1_14:
	and.b32  	%r53, %r10, 16;
	setp.ne.s32 	%p11, %r53, 0;
	@%p11 bra 	$L__BB1_20;
	add.s32 	%r32, %r64, %r3;
	setp.ge.s32 	%p12, %r32, %r35;
	mov.f32 	%f178, 0f00000000;
	@%p12 bra 	$L__BB1_17;
	add.s32 	%r54, %r32, %r7;
	mul.wide.u32 	%rd20, %r54, 4;
	add.s64 	%rd21, %rd2, %rd20;
	ld.global.nc.f32 	%f178, [%rd21];
$L__BB1_17:
	st.shared.f32 	[%r6], %f178;
	add.s32 	%r33, %r64, %r1;
	setp.ge.s32 	%p13, %r33, %r35;
	mov.f32 	%f179, 0f00000000;
	@%p13 bra 	$L__BB1_19;
	mad.lo.s32 	%r55, %r33, %r34, %r4;
	mul.wide.s32 	%rd22, %r55, 4;
	add.s64 	%rd23, %rd1, %rd22;
	ld.global.nc.f32 	%f179, [%rd23];
$L__BB1_19:
	st.shared.f32 	[%r8], %f179;
	bar.sync 	0;
	ld.shared.f32 	%f124, [%r5];
	ld.shared.f32 	%f125, [%r9];
	fma.rn.f32 	%f126, %f124, %f125, %f180;
	ld.shared.f32 	%f127, [%r5+4];
	ld.shared.f32 	%f128, [%r9+64];
	fma.rn.f32 	%f129, %f127, %f128, %f126;
	ld.shared.f32 	%f130, [%r5+8];
	ld.shared.f32 	%f131, [%r9+128];
	fma.rn.f32 	%f132, %f130, %f131, %f129;
	ld.shared.f32 	%f133, [%r5+12];
	ld.shared.f32 	%f134, [%r9+192];
	fma.rn.f32 	%f135, %f133, %f134, %f132;
	ld.shared.f32 	%f136, [%r5+16];
	ld.shared.f32 	%f137, [%r9+256];
	fma.rn.f32 	%f138, %f136, %f137, %f135;
	ld.shared.f32 	%f139, [%r5+20];
	ld.shared.f32 	%f140, [%r9+320];
	fma.rn.f32 	%f141, %f139, %f140, %f138;
	ld.shared.f32 	%f142, [%r5+24];
	ld.shared.f32 	%f143, [%r9+384];
	fma.rn.f32 	%f144, %f142, %f143, %f141;
	ld.shared.f32 	%f145, [%r5+28];
	ld.shared.f32 	%f146, [%r9+448];
	fma.rn.f32 	%f147, %f145, %f146, %f144;
	ld.shared.f32 	%f148, [%r5+32];
	ld.shared.f32 	%f149, [%r9+512];
	fma.rn.f32 	%f150, %f148, %f149, %f147;
	ld.shared.f32 	%f151, [%r5+36];
	ld.shared.f32 	%f152, [%r9+576];
	fma.rn.f32 	%f153, %f151, %f152, %f150;
	ld.shared.f32 	%f154, [%r5+40];
	ld.shared.f32 	%f155, [%r9+640];
	fma.rn.f32 	%f156, %f154, %f155, %f153;
	ld.shared.f32 	%f157, [%r5+44];
	ld.shared.f32 	%f158, [%r9+704];
	fma.rn.f32 	%f159, %f157, %f158, %f156;
	ld.shared.f32 	%f160, [%r5+48];
	ld.shared.f32 	%f161, [%r9+768];
	fma.rn.f32 	%f162, %f160, %f161, %f159;
	ld.shared.f32 	%f163, [%r5+52];
	ld.shared.f32 	%f164, [%r9+832];
	fma.rn.f32 	%f165, %f163, %f164, %f162;
	ld.shared.f32 	%f166, [%r5+56];
	ld.shared.f32 	%f167, [%r9+896];
	fma.rn.f32 	%f168, %f166, %f167, %f165;
	ld.shared.f32 	%f169, [%r5+60];
	ld.shared.f32 	%f170, [%r9+960];
	fma.rn.f32 	%f180, %f169, %f170, %f168;
	bar.sync 	0;
$L__BB1_20:
	ld.param.u64 	%rd27, [_Z22gemm_smem_reuse_kernelPKfS0_Pfiii_param_2];
	mad.lo.s32 	%r56, %r34, %r2, %r4;
	cvta.to.global.u64 	%rd24, %rd27;
	mul.wide.s32 	%rd25, %r56, 4;
	add.s64 	%rd26, %rd24, %rd25;
	st.global.f32 	[%rd26], %f180;
$L__BB1_21:
	ret;

}


// ===== COMPILED SASS (sm_100) =====

	.target	sm_100

	.elftype	@"ET_EXEC"


//--------------------- .note.nv.tkinfo           --------------------------
	.section	.note.nv.tkinfo,"",@"SHT_NOTE"
	.sectionflags	@"SHF_NOTE_NV_TKINFO"
	.tkinfo
        /*0018*/ 	.word	0x00000002
        /*0030*/ 	.string	""
        /*0030*/ 	.string	"ptxas"
        /*0030*/ 	.string	"Cuda compilation tools, release 13.0, V13.0.88"
        /*0030*/ 	.string	"Build cuda_13.0.r13.0/compiler.36424714_0"
        /*0030*/ 	.string	"-arch sm_100 -m 64 "



//--------------------- .note.nv.cuinfo           --------------------------
	.section	.note.nv.cuinfo,"",@"SHT_NOTE"
	.sectionflags	@"SHF_NOTE_NV_CUINFO"
        /*0018*/ 	.short	0x0002
        /*001a*/ 	.short	0x0064
        /*001c*/ 	.short	0x0082
	.zero		2


//--------------------- .nv.info                  --------------------------
	.section	.nv.info,"",@"SHT_CUDA_INFO"
	.align	4


	//----- nvinfo : EIATTR_REGCOUNT
	.align		4
        /*0000*/ 	.byte	0x04, 0x2f
        /*0002*/ 	.short	(.L_1 - .L_0)
	.align		4
.L_0:
        /*0004*/ 	.word	index@(_Z19gemm_noreuse_kernelPKfS0_Pfiii)
        /*0008*/ 	.word	0x00000020


	//----- nvinfo : EIATTR_FRAME_SIZE
	.align		4
.L_1:
        /*000c*/ 	.byte	0x04, 0x11
        /*000e*/ 	.short	(.L_3 - .L_2)
	.align		4
.L_2:
        /*0010*/ 	.word	index@(_Z19gemm_noreuse_kernelPKfS0_Pfiii)
        /*0014*/ 	.word	0x00000000


	//----- nvinfo : EIATTR_REGCOUNT
	.align		4
.L_3:
        /*0018*/ 	.byte	0x04, 0x2f
        /*001a*/ 	.short	(.L_5 - .L_4)
	.align		4
.L_4:
        /*001c*/ 	.word	index@(_Z22gemm_smem_reuse_kernelPKfS0_Pfiii)
        /*0020*/ 	.word	0x00000020


	//----- nvinfo : EIATTR_FRAME_SIZE
	.align		4
.L_5:
        /*0024*/ 	.byte	0x04, 0x11
        /*0026*/ 	.short	(.L_7 - .L_6)
	.align		4
.L_6:
        /*0028*/ 	.word	index@(_Z22gemm_smem_reuse_kernelPKfS0_Pfiii)
        /*002c*/ 	.word	0x00000000


	//----- nvinfo : EIATTR_MIN_STACK_SIZE
	.align		4
.L_7:
        /*0030*/ 	.byte	0x04, 0x12
        /*0032*/ 	.short	(.L_9 - .L_8)
	.align		4
.L_8:
        /*0034*/ 	.word	index@(_Z22gemm_smem_reuse_kernelPKfS0_Pfiii)
        /*0038*/ 	.word	0x00000000


	//----- nvinfo : EIATTR_MIN_STACK_SIZE
	.align		4
.L_9:
        /*003c*/ 	.byte	0x04, 0x12
        /*003e*/ 	.short	(.L_11 - .L_10)
	.align		4
.L_10:
        /*0040*/ 	.word	index@(_Z19gemm_noreuse_kernelPKfS0_Pfiii)
        /*0044*/ 	.word	0x00000000
.L_11:


//--------------------- .nv.compat                --------------------------
	.section	.nv.compat,"",@"SHT_CUDA_COMPAT_INFO"
	.align	4
        /*0000*/ 	.byte	0x02, 0x09, 0x00, 0x00, 0x02, 0x02, 0x01, 0x00, 0x02, 0x05, 0x05, 0x00, 0x03, 0x07, 0x01, 0x01
        /*0010*/ 	.byte	0x02, 0x03, 0x00, 0x00, 0x02, 0x06, 0x01, 0x00, 0x04, 0x0b, 0x08, 0x00, 0x09, 0x00, 0x00, 0x00
        /*0020*/ 	.byte	0x00, 0x00, 0x00, 0x00


//--------------------- .nv.info._Z22gemm_smem_reuse_kernelPKfS0_Pfiii --------------------------
	.section	.nv.info._Z22gemm_smem_reuse_kernelPKfS0_Pfiii,"",@"SHT_CUDA_INFO"
	.sectionflags	@""
	.align	4


	//----- nvinfo : EIATTR_CUDA_API_VERSION
	.align		4
        /*0000*/ 	.byte	0x04, 0x37
        /*0002*/ 	.short	(.L_13 - .L_12)
.L_12:
        /*0004*/ 	.word	0x00000082


	//----- nvinfo : EIATTR_KPARAM_INFO
	.align		4
.L_13:
        /*0008*/ 	.byte	0x04, 0x17
        /*000a*/ 	.short	(.L_15 - .L_14)
.L_14:
        /*000c*/ 	.word	0x00000000
        /*0010*/ 	.short	0x0005
        /*0012*/ 	.short	0x0020
        /*0014*/ 	.byte	0x00, 0xf0, 0x11, 0x00


	//----- nvinfo : EIATTR_KPARAM_INFO
	.align		4
.L_15:
        /*0018*/ 	.byte	0x04, 0x17
        /*001a*/ 	.short	(.L_17 - .L_16)
.L_16:
        /*001c*/ 	.word	0x00000000
        /*0020*/ 	.short	0x0004
        /*0022*/ 	.short	0x001c
        /*0024*/ 	.byte	0x00, 0xf0, 0x11, 0x00


	//----- nvinfo : EIATTR_KPARAM_INFO
	.align		4
.L_17:
        /*0028*/ 	.byte	0x04, 0x17
        /*002a*/ 	.short	(.L_19 - .L_18)
.L_18:
        /*002c*/ 	.word	0x00000000
        /*0030*/ 	.short	0x0003
        /*0032*/ 	.short	0x0018
        /*0034*/ 	.byte	0x00, 0xf0, 0x11, 0x00


	//----- nvinfo : EIATTR_KPARAM_INFO
	.align		4
.L_19:
        /*0038*/ 	.byte	0x04, 0x17
        /*003a*/ 	.short	(.L_21 - .L_20)
.L_20:
        /*003c*/ 	.word	0x00000000
        /*0040*/ 	.short	0x0002
        /*0042*/ 	.short	0x0010
        /*0044*/ 	.byte	0x00, 0xf5, 0x21, 0x00


	//----- nvinfo : EIATTR_KPARAM_INFO
	.align		4
.L_21:
        /*0048*/ 	.byte	0x04, 0x17
        /*004a*/ 	.short	(.L_23 - .L_22)
.L_22:
        /*004c*/ 	.word	0x00000000
        /*0050*/ 	.short	0x0001
        /*0052*/ 	.short	0x0008
        /*0054*/ 	.byte	0x00, 0xf5, 0x21, 0x00


	//----- nvinfo : EIATTR_KPARAM_INFO
	.align		4
.L_23:
        /*0058*/ 	.byte	0x04, 0x17
        /*005a*/ 	.short	(.L_25 - .L_24)
.L_24:
        /*005c*/ 	.word	0x00000000
        /*0060*/ 	.short	0x0000
        /*0062*/ 	.short	0x0000
        /*0064*/ 	.byte	0x00, 0xf5, 0x21, 0x00


	//----- nvinfo : EIATTR_SPARSE_MMA_MASK
	.align		4
.L_25:
        /*0068*/ 	.byte	0x03, 0x50
        /*006a*/ 	.short	0x0000


	//----- nvinfo : EIATTR_MAXREG_COUNT
	.align		4
        /*006c*/ 	.byte	0x03, 0x1b
        /*006e*/ 	.short	0x00ff


	//----- nvinfo : EIATTR_NUM_BARRIERS
	.align		4
        /*0070*/ 	.byte	0x02, 0x4c
        /*0072*/ 	.byte	0x01
	.zero		1


	//----- nvinfo : EIATTR_MERCURY_ISA_VERSION
	.align		4
        /*0074*/ 	.byte	0x03, 0x5f
        /*0076*/ 	.short	0x0101


	//----- nvinfo : EIATTR_VRC_CTA_INIT_COUNT
	.align		4
        /*0078*/ 	.byte	0x02, 0x4a
	.zero		1
	.zero		1


	//----- nvinfo : EIATTR_EXIT_INSTR_OFFSETS
	.align		4
        /*007c*/ 	.byte	0x04, 0x1c
        /*007e*/ 	.short	(.L_27 - .L_26)


	//   ....[0]....
.L_26:
        /*0080*/ 	.word	0x000000d0


	//   ....[1]....
        /*0084*/ 	.word	0x00000e50


	//----- nvinfo : EIATTR_CBANK_PARAM_SIZE
	.align		4
.L_27:
        /*0088*/ 	.byte	0x03, 0x19
        /*008a*/ 	.short	0x0024


	//----- nvinfo : EIATTR_PARAM_CBANK
	.align		4
        /*008c*/ 	.byte	0x04, 0x0a
        /*008e*/ 	.short	(.L_29 - .L_28)
	.align		4
.L_28:
        /*0090*/ 	.word	index@(.nv.constant0._Z22gemm_smem_reuse_kernelPKfS0_Pfiii)
        /*0094*/ 	.short	0x0380
        /*0096*/ 	.short	0x0024


	//----- nvinfo : EIATTR_SW_WAR
	.align		4
.L_29:
        /*0098*/ 	.byte	0x04, 0x36
        /*009a*/ 	.short	(.L_31 - .L_30)
.L_30:
        /*009c*/ 	.word	0x00000008
.L_31:


//--------------------- .nv.info._Z19gemm_noreuse_kernelPKfS0_Pfiii --------------------------
	.section	.nv.info._Z19gemm_noreuse_kernelPKfS0_Pfiii,"",@"SHT_CUDA_INFO"
	.sectionflags	@""
	.align	4


	//----- nvinfo : EIATTR_CUDA_API_VERSION
	.align		4
        /*0000*/ 	.byte	0x04, 0x37
        /*0002*/ 	.short	(.L_33 - .L_32)
.L_32:
        /*0004*/ 	.word	0x00000082


	//----- nvinfo : EIATTR_KPARAM_INFO
	.align		4
.L_33:
        /*0008*/ 	.byte	0x04, 0x17
        /*000a*/ 	.short	(.L_35 - .L_34)
.L_34:
        /*000c*/ 	.word	0x00000000
        /*0010*/ 	.short	0x0005
        /*0012*/ 	.short	0x0020
        /*0014*/ 	.byte	0x00, 0xf0, 0x11, 0x00


	//----- nvinfo : EIATTR_KPARAM_INFO
	.align		4
.L_35:
        /*0018*/ 	.byte	0x04, 0x17
        /*001a*/ 	.short	(.L_37 - .L_36)
.L_36:
        /*001c*/ 	.word	0x00000000
        /*0020*/ 	.short	0x0004
        /*0022*/ 	.short	0x001c
        /*0024*/ 	.byte	0x00, 0xf0, 0x11, 0x00


	//----- nvinfo : EIATTR_KPARAM_INFO
	.align		4
.L_37:
        /*0028*/ 	.byte	0x04, 0x17
        /*002a*/ 	.short	(.L_39 - .L_38)
.L_38:
        /*002c*/ 	.word	0x00000000
        /*0030*/ 	.short	0x0003
        /*0032*/ 	.short	0x0018
        /*0034*/ 	.byte	0x00, 0xf0, 0x11, 0x00


	//----- nvinfo : EIATTR_KPARAM_INFO
	.align		4
.L_39:
        /*0038*/ 	.byte	0x04, 0x17
        /*003a*/ 	.short	(.L_41 - .L_40)
.L_40:
        /*003c*/ 	.word	0x00000000
        /*0040*/ 	.short	0x0002
        /*0042*/ 	.short	0x0010
        /*0044*/ 	.byte	0x00, 0xf5, 0x21, 0x00


	//----- nvinfo : EIATTR_KPARAM_INFO
	.align		4
.L_41:
        /*0048*/ 	.byte	0x04, 0x17
        /*004a*/ 	.short	(.L_43 - .L_42)
.L_42:
        /*004c*/ 	.word	0x00000000
        /*0050*/ 	.short	0x0001
        /*0052*/ 	.short	0x0008
        /*0054*/ 	.byte	0x00, 0xf5, 0x21, 0x00


	//----- nvinfo : EIATTR_KPARAM_INFO
	.align		4
.L_43:
        /*0058*/ 	.byte	0x04, 0x17
        /*005a*/ 	.short	(.L_45 - .L_44)
.L_44:
        /*005c*/ 	.word	0x00000000
        /*0060*/ 	.short	0x0000
        /*0062*/ 	.short	0x0000
        /*0064*/ 	.byte	0x00, 0xf5, 0x21, 0x00


	//----- nvinfo : EIATTR_SPARSE_MMA_MASK
	.align		4
.L_45:
        /*0068*/ 	.byte	0x03, 0x50
        /*006a*/ 	.short	0x0000


	//----- nvinfo : EIATTR_MAXREG_COUNT
	.align		4
        /*006c*/ 	.byte	0x03, 0x1b
        /*006e*/ 	.short	0x00ff


	//----- nvinfo : EIATTR_MERCURY_ISA_VERSION
	.align		4
        /*0070*/ 	.byte	0x03, 0x5f
        /*0072*/ 	.short	0x0101


	//----- nvinfo : EIATTR_VRC_CTA_INIT_COUNT
	.align		4
        /*0074*/ 	.byte	0x02, 0x4a
	.zero		1
	.zero		1


	//----- nvinfo : EIATTR_EXIT_INSTR_OFFSETS
	.align		4
        /*0078*/ 	.byte	0x04, 0x1c
        /*007a*/ 	.short	(.L_47 - .L_46)


	//   ....[0]....
.L_46:
        /*007c*/ 	.word	0x000000c0


	//   ....[1]....
        /*0080*/ 	.word	0x000008e0


	//----- nvinfo : EIATTR_CBANK_PARAM_SIZE
	.align		4
.L_47:
        /*0084*/ 	.byte	0x03, 0x19
        /*0086*/ 	.short	0x0024


	//----- nvinfo : EIATTR_PARAM_CBANK
	.align		4
        /*0088*/ 	.byte	0x04, 0x0a
        /*008a*/ 	.short	(.L_49 - .L_48)
	.align		4
.L_48:
        /*008c*/ 	.word	index@(.nv.constant0._Z19gemm_noreuse_kernelPKfS0_Pfiii)
        /*0090*/ 	.short	0x0380
        /*0092*/ 	.short	0x0024


	//----- nvinfo : EIATTR_SW_WAR
	.align		4
.L_49:
        /*0094*/ 	.byte	0x04, 0x36
        /*0096*/ 	.short	(.L_51 - .L_50)
.L_50:
        /*0098*/ 	.word	0x00000008
.L_51:


//--------------------- .nv.callgraph             --------------------------
	.section	.nv.callgraph,"",@"SHT_CUDA_CALLGRAPH"
	.align	4
	.sectionentsize	8
	.align		4
        /*0000*/ 	.word	0x00000000
	.align		4
        /*0004*/ 	.word	0xffffffff
	.align		4
        /*0008*/ 	.word	0x00000000
	.align		4
        /*000c*/ 	.word	0xfffffffe
	.align		4
        /*0010*/ 	.word	0x00000000
	.align		4
        /*0014*/ 	.word	0xfffffffd
	.align		4
        /*0018*/ 	.word	0x00000000
	.align		4
        /*001c*/ 	.word	0xfffffffc


//--------------------- .text._Z22gemm_smem_reuse_kernelPKfS0_Pfiii --------------------------
	.section	.text._Z22gemm_smem_reuse_kernelPKfS0_Pfiii,"ax",@progbits
	.align	128
        .global         _Z22gemm_smem_reuse_kernelPKfS0_Pfiii
        .type           _Z22gemm_smem_reuse_kernelPKfS0_Pfiii,@function
        .size           _Z22gemm_smem_reuse_kernelPKfS0_Pfiii,(.L_x_9 - _Z22gemm_smem_reuse_kernelPKfS0_Pfiii)
        .other          _Z22gemm_smem_reuse_kernelPKfS0_Pfiii,@"STO_CUDA_ENTRY STV_DEFAULT"
_Z22gemm_smem_reuse_kernelPKfS0_Pfiii:
.text._Z22gemm_smem_reuse_kernelPKfS0_Pfiii:
[----:B------:R-:W-:Y:S01]  /*0000*/  LDC R1, c[0x0][0x37c] ;  /* 0x0000df00ff017b82 */ /* 0x000fe20000000800 */
[----:B------:R-:W0:Y:S07]  /*0010*/  S2R R15, SR_TID.X ;  /* 0x00000000000f7919 */ /* 0x000e2e0000002100 */
[----:B------:R-:W1:Y:S01]  /*0020*/  LDC R2, c[0x0][0x364] ;  /* 0x0000d900ff027b82 */ /* 0x000e620000000800 */
[----:B------:R-:W2:Y:S01]  /*0030*/  LDCU.64 UR6, c[0x0][0x398] ;  /* 0x00007300ff0677ac */ /* 0x000ea20008000a00 */
[----:B------:R-:W1:Y:S06]  /*0040*/  S2R R17, SR_TID.Y ;  /* 0x0000000000117919 */ /* 0x000e6c0000002200 */
[----:B------:R-:W0:Y:S08]  /*0050*/  S2UR UR5, SR_CTAID.X ;  /* 0x00000000000579c3 */ /* 0x000e300000002500 */
[----:B------:R-:W0:Y:S01]  /*0060*/  LDC R0, c[0x0][0x360] ;  /* 0x0000d800ff007b82 */ /* 0x000e220000000800 */
[----:B--2---:R-:W-:-:S07]  /*0070*/  MOV R27, UR7 ;  /* 0x00000007001b7c02 */ /* 0x004fce0008000f00 */
[----:B------:R-:W1:Y:S01]  /*0080*/  S2UR UR4, SR_CTAID.Y ;  /* 0x00000000000479c3 */ /* 0x000e620000002600 */
[----:B0-----:R-:W-:-:S05]  /*0090*/  IMAD R0, R0, UR5, R15 ;  /* 0x0000000500007c24 */ /* 0x001fca000f8e020f */
[----:B------:R-:W-:Y:S01]  /*00a0*/  ISETP.GE.AND P0, PT, R0, R27, PT ;  /* 0x0000001b0000720c */ /* 0x000fe20003f06270 */
[----:B-1----:R-:W-:-:S05]  /*00b0*/  IMAD R3, R2, UR4, R17 ;  /* 0x0000000402037c24 */ /* 0x002fca000f8e0211 */
[----:B------:R-:W-:-:S13]  /*00c0*/  ISETP.GE.OR P0, PT, R3, UR6, P0 ;  /* 0x0000000603007c0c */ /* 0x000fda0008706670 */
[----:B------:R-:W-:Y:S05]  /*00d0*/  @P0 EXIT ;  /* 0x000000000000094d */ /* 0x000fea0003800000 */
[----:B------:R-:W0:Y:S01]  /*00e0*/  LDCU UR7, c[0x0][0x3a0] ;  /* 0x00007400ff0777ac */ /* 0x000e220008000800 */
[----:B------:R-:W-:Y:S01]  /*00f0*/  HFMA2 R29, -RZ, RZ, 0, 0 ;  /* 0x00000000ff1d7431 */ /* 0x000fe200000001ff */
[----:B------:R-:W1:Y:S01]  /*0100*/  LDCU.64 UR8, c[0x0][0x358] ;  /* 0x00006b00ff0877ac */ /* 0x000e620008000a00 */
[----:B0-----:R-:W-:-:S09]  /*0110*/  UISETP.GE.AND UP0, UPT, UR7, 0x1, UPT ;  /* 0x000000010700788c */ /* 0x001fd2000bf06270 */
[----:B-1----:R-:W-:Y:S05]  /*0120*/  BRA.U !UP0, `(.L_x_0) ;  /* 0x0000000d08387547 */ /* 0x002fea000b800000 */
[----:B------:R-:W0:Y:S01]  /*0130*/  S2UR UR6, SR_CgaCtaId ;  /* 0x00000000000679c3 */ /* 0x000e220000008800 */
[----:B------:R-:W-:Y:S01]  /*0140*/  UMOV UR4, 0x400 ;  /* 0x0000040000047882 */ /* 0x000fe20000000000 */
[----:B------:R-:W-:Y:S02]  /*0150*/  UISETP.GE.U32.AND UP0, UPT, UR7, 0x11, UPT ;  /* 0x000000110700788c */ /* 0x000fe4000bf06070 */
[----:B------:R-:W-:Y:S01]  /*0160*/  IMAD R24, R3, UR7, RZ ;  /* 0x0000000703187c24 */ /* 0x000fe2000f8e02ff */
[----:B------:R-:W-:Y:S01]  /*0170*/  UIADD3 UR5, UPT, UPT, UR4, 0x400, URZ ;  /* 0x0000040004057890 */ /* 0x000fe2000fffe0ff */
[----:B------:R-:W-:Y:S01]  /*0180*/  MOV R29, RZ ;  /* 0x000000ff001d7202 */ /* 0x000fe20000000f00 */
[----:B0-----:R-:W-:Y:S02]  /*0190*/  ULEA UR4, UR6, UR4, 0x18 ;  /* 0x0000000406047291 */ /* 0x001fe4000f8ec0ff */
[----:B------:R-:W-:Y:S02]  /*01a0*/  ULEA UR5, UR6, UR5, 0x18 ;  /* 0x0000000506057291 */ /* 0x000fe4000f8ec0ff */
[----:B------:R-:W-:-:S02]  /*01b0*/  UIADD3 UR6, UPT, UPT, UR7, -0x1, URZ ;  /* 0xffffffff07067890 */ /* 0x000fc4000fffe0ff */
[----:B------:R-:W-:Y:S01]  /*01c0*/  LEA R2, R17, UR4, 0x6 ;  /* 0x0000000411027c11 */ /* 0x000fe2000f8e30ff */
[----:B------:R-:W-:Y:S01]  /*01d0*/  UMOV UR4, URZ ;  /* 0x000000ff00047c82 */ /* 0x000fe20008000000 */
[C---:B------:R-:W-:Y:S02]  /*01e0*/  LEA R16, R15.reuse, UR5, 0x2 ;  /* 0x000000050f107c11 */ /* 0x040fe4000f8e10ff */
[----:B------:R-:W-:Y:S02]  /*01f0*/  LEA R25, R15, R2, 0x2 ;  /* 0x000000020f197211 */ /* 0x000fe400078e10ff */
[----:B------:R-:W-:Y:S01]  /*0200*/  LEA R23, R17, R16, 0x6 ;  /* 0x0000001011177211 */ /* 0x000fe200078e30ff */
[----:B------:R-:W-:Y:S06]  /*0210*/  BRA.U !UP0, `(.L_x_1) ;  /* 0x00000009081c7547 */ /* 0x000fec000b800000 */
[----:B------:R-:W0:Y:S01]  /*0220*/  LDCU.64 UR10, c[0x0][0x380] ;  /* 0x00007000ff0a77ac */ /* 0x000e220008000a00 */
[----:B------:R-:W1:Y:S01]  /*0230*/  LDC R12, c[0x0][0x39c] ;  /* 0x0000e700ff0c7b82 */ /* 0x000e620000000800 */
[C---:B------:R-:W-:Y:S01]  /*0240*/  IADD3 R13, P0, PT, R24.reuse, R15, RZ ;  /* 0x0000000f180d7210 */ /* 0x040fe20007f1e0ff */
[C-C-:B------:R-:W-:Y:S01]  /*0250*/  IMAD R21, R17.reuse, R27, R0.reuse ;  /* 0x0000001b11157224 */ /* 0x140fe200078e0200 */
[----:B------:R-:W-:Y:S01]  /*0260*/  ULEA.HI UR4, UR6, 0x1, URZ, 0x1c ;  /* 0x0000000106047891 */ /* 0x000fe2000f8fe0ff */
[----:B------:R-:W-:Y:S01]  /*0270*/  IADD3 R22, PT, PT, R17, 0x10, RZ ;  /* 0x0000001011167810 */ /* 0x000fe20007ffe0ff */
[----:B------:R-:W2:Y:S01]  /*0280*/  LDCU UR7, c[0x0][0x3a0] ;  /* 0x00007400ff0777ac */ /* 0x000ea20008000800 */
[----:B------:R-:W-:Y:S02]  /*0290*/  IADD3.X R4, PT, PT, RZ, RZ, RZ, P0, !PT ;  /* 0x000000ffff047210 */ /* 0x000fe400007fe4ff */
[----:B------:R-:W-:Y:S01]  /*02a0*/  IADD3 R20, PT, PT, R24, R15, RZ ;  /* 0x0000000f18147210 */ /* 0x000fe20007ffe0ff */
[----:B------:R-:W-:Y:S01]  /*02b0*/  ULOP3.LUT UR4, UR4, 0x1ffffffe, URZ, 0xc0, !UPT ;  /* 0x1ffffffe04047892 */ /* 0x000fe2000f8ec0ff */
[----:B------:R-:W-:Y:S01]  /*02c0*/  IMAD R22, R22, R27, R0 ;  /* 0x0000001b16167224 */ /* 0x000fe200078e0200 */
[----:B------:R-:W-:Y:S01]  /*02d0*/  MOV R29, RZ ;  /* 0x000000ff001d7202 */ /* 0x000fe20000000f00 */
[----:B------:R-:W-:Y:S01]  /*02e0*/  UMOV UR5, 0x10 ;  /* 0x0000001000057882 */ /* 0x000fe20000000000 */
[----:B------:R-:W-:Y:S01]  /*02f0*/  MOV R19, R15 ;  /* 0x0000000f00137202 */ /* 0x000fe20000000f00 */
[----:B------:R-:W-:Y:S01]  /*0300*/  UIADD3 UR4, UPT, UPT, -UR4, URZ, URZ ;  /* 0x000000ff04047290 */ /* 0x000fe2000fffe1ff */
[----:B------:R-:W-:-:S02]  /*0310*/  MOV R18, R17 ;  /* 0x0000001100127202 */ /* 0x000fc40000000f00 */
[----:B0-----:R-:W-:-:S04]  /*0320*/  LEA R14, P0, R13, UR10, 0x2 ;  /* 0x0000000a0d0e7c11 */ /* 0x001fc8000f8010ff */
[----:B------:R-:W-:Y:S02]  /*0330*/  LEA.HI.X R13, R13, UR11, R4, 0x2, P0 ;  /* 0x0000000b0d0d7c11 */ /* 0x000fe400080f1404 */
[----:B------:R-:W-:-:S04]  /*0340*/  IADD3 R14, P0, PT, R14, 0x40, RZ ;  /* 0x000000400e0e7810 */ /* 0x000fc80007f1e0ff */
[----:B--2---:R-:W-:-:S09]  /*0350*/  IADD3.X R13, PT, PT, RZ, R13, RZ, P0, !PT ;  /* 0x0000000dff0d7210 */ /* 0x004fd200007fe4ff */
.L_x_2:
[----:B------:R-:W-:Y:S01]  /*0360*/  ISETP.GE.AND P0, PT, R19, UR7, PT ;  /* 0x0000000713007c0c */ /* 0x000fe2000bf06270 */
[----:B------:R-:W-:Y:S01]  /*0370*/  HFMA2 R28, -RZ, RZ, 0, 0 ;  /* 0x00000000ff1c7431 */ /* 0x000fe200000001ff */
[----:B------:R-:W-:Y:S02]  /*0380*/  ISETP.GE.AND P1, PT, R18, UR7, PT ;  /* 0x0000000712007c0c */ /* 0x000fe4000bf26270 */
[----:B------:R-:W-:-:S09]  /*0390*/  MOV R27, RZ ;  /* 0x000000ff001b7202 */ /* 0x000fd20000000f00 */
[----:B------:R-:W0:Y:S08]  /*03a0*/  @!P0 LDC.64 R6, c[0x0][0x380] ;  /* 0x0000e000ff068b82 */ /* 0x000e300000000a00 */
[----:B------:R-:W2:Y:S01]  /*03b0*/  @!P1 LDC.64 R4, c[0x0][0x388] ;  /* 0x0000e200ff049b82 */ /* 0x000ea20000000a00 */
[----:B0-----:R-:W-:-:S05]  /*03c0*/  @!P0 IMAD.WIDE.U32 R6, R20, 0x4, R6 ;  /* 0x0000000414068825 */ /* 0x001fca00078e0006 */
[----:B------:R-:W3:Y:S01]  /*03d0*/  @!P0 LDG.E.CONSTANT R28, desc[UR8][R6.64] ;  /* 0x00000008061c8981 */ /* 0x000ee2000c1e9900 */
[----:B--2---:R-:W-:-:S05]  /*03e0*/  @!P1 IMAD.WIDE R4, R21, 0x4, R4 ;  /* 0x0000000415049825 */ /* 0x004fca00078e0204 */
[----:B------:R-:W2:Y:S04]  /*03f0*/  @!P1 LDG.E.CONSTANT R27, desc[UR8][R4.64] ;  /* 0x00000008041b9981 */ /* 0x000ea8000c1e9900 */
[----:B---3--:R-:W-:Y:S04]  /*0400*/  STS [R25], R28 ;  /* 0x0000001c19007388 */ /* 0x008fe80000000800 */
[----:B--2---:R-:W-:Y:S01]  /*0410*/  STS [R23], R27 ;  /* 0x0000001b17007388 */ /* 0x004fe20000000800 */
[----:B------:R-:W-:Y:S06]  /*0420*/  BAR.SYNC.DEFER_BLOCKING 0x0 ;  /* 0x0000000000007b1d */ /* 0x000fec0000010000 */
[----:B------:R-:W-:Y:S04]  /*0430*/  LDS R4, [R16] ;  /* 0x0000000010047984 */ /* 0x000fe80000000800 */
[----:B------:R-:W0:Y:S04]  /*0440*/  LDS.128 R8, [R2] ;  /* 0x0000000002087984 */ /* 0x000e280000000c00 */
[----:B------:R-:W2:Y:S04]  /*0450*/  LDS R5, [R16+0x40] ;  /* 0x0000400010057984 */ /* 0x000ea80000000800 */
[----:B------:R-:W3:Y:S04]  /*0460*/  LDS R6, [R16+0x80] ;  /* 0x0000800010067984 */ /* 0x000ee80000000800 */
[----:B------:R-:W4:Y:S04]  /*0470*/  LDS R26, [R16+0xc0] ;  /* 0x0000c000101a7984 */ /* 0x000f280000000800 */
[----:B------:R-:W-:Y:S01]  /*0480*/  LDS R27, [R16+0x140] ;  /* 0x00014000101b7984 */ /* 0x000fe20000000800 */
[----:B0-----:R-:W-:-:S04]  /*0490*/  FFMA R8, R8, R4, R29 ;  /* 0x0000000408087223 */ /* 0x001fc8000000001d */
[----:B--2---:R-:W-:Y:S02]  /*04a0*/  FFMA R7, R5, R9, R8 ;  /* 0x0000000905077223 */ /* 0x004fe40000000008 */
[----:B------:R-:W-:Y:S02]  /*04b0*/  LDS R9, [R16+0x100] ;  /* 0x0001000010097984 */ /* 0x000fe40000000800 */
[----:B---3--:R-:W-:Y:S02]  /*04c0*/  FFMA R29, R6, R10, R7 ;  /* 0x0000000a061d7223 */ /* 0x008fe40000000007 */
[----:B------:R-:W0:Y:S04]  /*04d0*/  LDS.128 R4, [R2+0x10] ;  /* 0x0000100002047984 */ /* 0x000e280000000c00 */
[----:B------:R-:W2:Y:S01]  /*04e0*/  LDS R8, [R16+0x180] ;  /* 0x0001800010087984 */ /* 0x000ea20000000800 */
[----:B----4-:R-:W-:-:S03]  /*04f0*/  FFMA R11, R26, R11, R29 ;  /* 0x0000000b1a0b7223 */ /* 0x010fc6000000001d */
[----:B------:R-:W3:Y:S04]  /*0500*/  LDS R26, [R16+0x1c0] ;  /* 0x0001c000101a7984 */ /* 0x000ee80000000800 */
[----:B------:R-:W-:Y:S01]  /*0510*/  LDS R29, [R16+0x240] ;  /* 0x00024000101d7984 */ /* 0x000fe20000000800 */
[----:B0-----:R-:W-:-:S04]  /*0520*/  FFMA R4, R4, R9, R11 ;  /* 0x0000000904047223 */ /* 0x001fc8000000000b */
[----:B------:R-:W-:Y:S02]  /*0530*/  FFMA R27, R27, R5, R4 ;  /* 0x000000051b1b7223 */ /* 0x000fe40000000004 */
[----:B------:R-:W-:Y:S02]  /*0540*/  LDS R5, [R16+0x200] ;  /* 0x0002000010057984 */ /* 0x000fe40000000800 */
[----:B--2---:R-:W-:Y:S02]  /*0550*/  FFMA R27, R8, R6, R27 ;  /* 0x00000006081b7223 */ /* 0x004fe4000000001b */
[----:B------:R-:W0:Y:S02]  /*0560*/  LDS.128 R8, [R2+0x20] ;  /* 0x0000200002087984 */ /* 0x000e240000000c00 */
[----:B---3--:R-:W-:Y:S02]  /*0570*/  FFMA R27, R26, R7, R27 ;  /* 0x000000071a1b7223 */ /* 0x008fe4000000001b */
[----:B------:R-:W2:Y:S01]  /*0580*/  LDS R7, [R16+0x280] ;  /* 0x0002800010077984 */ /* 0x000ea20000000800 */
[----:B------:R-:W-:-:S03]  /*0590*/  HFMA2 R26, -RZ, RZ, 0, 0 ;  /* 0x00000000ff1a7431 */ /* 0x000fc600000001ff */
[----:B------:R-:W3:Y:S01]  /*05a0*/  LDS R4, [R16+0x2c0] ;  /* 0x0002c00010047984 */ /* 0x000ee20000000800 */
[----:B0-----:R-:W-:Y:S01]  /*05b0*/  FFMA R8, R8, R5, R27 ;  /* 0x0000000508087223 */ /* 0x001fe2000000001b */
[----:B------:R-:W-:-:S04]  /*05c0*/  IADD3 R5, PT, PT, R19, 0x10, RZ ;  /* 0x0000001013057810 */ /* 0x000fc80007ffe0ff */
[----:B------:R-:W-:Y:S01]  /*05d0*/  ISETP.GE.AND P0, PT, R5, UR7, PT ;  /* 0x0000000705007c0c */ /* 0x000fe2000bf06270 */
[----:B------:R-:W-:-:S04]  /*05e0*/  FFMA R8, R29, R9, R8 ;  /* 0x000000091d087223 */ /* 0x000fc80000000008 */
[----:B--2---:R-:W-:Y:S01]  /*05f0*/  FFMA R7, R7, R10, R8 ;  /* 0x0000000a07077223 */ /* 0x004fe20000000008 */
[----:B------:R-:W-:Y:S01]  /*0600*/  IADD3 R8, PT, PT, R18, 0x10, RZ ;  /* 0x0000001012087810 */ /* 0x000fe20007ffe0ff */
[----:B------:R-:W-:Y:S01]  /*0610*/  HFMA2 R27, -RZ, RZ, 0, 0 ;  /* 0x00000000ff1b7431 */ /* 0x000fe200000001ff */
[----:B------:R-:W-:Y:S05]  /*0620*/  LDS R10, [R16+0x300] ;  /* 0x00030000100a7984 */ /* 0x000fea0000000800 */
[----:B------:R-:W-:Y:S02]  /*0630*/  @!P0 MOV R28, R14 ;  /* 0x0000000e001c8202 */ /* 0x000fe40000000f00 */
[----:B------:R-:W-:-:S05]  /*0640*/  @!P0 MOV R29, R13 ;  /* 0x0000000d001d8202 */ /* 0x000fca0000000f00 */
[----:B------:R-:W2:Y:S01]  /*0650*/  @!P0 LDG.E.CONSTANT R26, desc[UR8][R28.64] ;  /* 0x000000081c1a8981 */ /* 0x000ea2000c1e9900 */
[----:B------:R-:W-:-:S13]  /*0660*/  ISETP.GE.AND P0, PT, R8, UR7, PT ;  /* 0x0000000708007c0c */ /* 0x000fda000bf06270 */
[----:B------:R-:W0:Y:S02]  /*0670*/  @!P0 LDC.64 R8, c[0x0][0x388] ;  /* 0x0000e200ff088b82 */ /* 0x000e240000000a00 */
[----:B0-----:R-:W-:-:S05]  /*0680*/  @!P0 IMAD.WIDE R8, R22, 0x4, R8 ;  /* 0x0000000416088825 */ /* 0x001fca00078e0208 */
[----:B------:R-:W4:Y:S01]  /*0690*/  @!P0 LDG.E.CONSTANT R27, desc[UR8][R8.64] ;  /* 0x00000008081b8981 */ /* 0x000f22000c1e9900 */
[----:B---3--:R-:W-:-:S03]  /*06a0*/  FFMA R11, R4, R11, R7 ;  /* 0x0000000b040b7223 */ /* 0x008fc60000000007 */
[----:B------:R-:W0:Y:S02]  /*06b0*/  LDS.128 R4, [R2+0x30] ;  /* 0x0000300002047984 */ /* 0x000e240000000c00 */
[----:B0-----:R-:W-:Y:S02]  /*06c0*/  FFMA R4, R4, R10, R11 ;  /* 0x0000000a04047223 */ /* 0x001fe4000000000b */
[----:B------:R-:W0:Y:S04]  /*06d0*/  LDS R11, [R16+0x340] ;  /* 0x00034000100b7984 */ /* 0x000e280000000800 */
[----:B------:R-:W3:Y:S01]  /*06e0*/  LDS R10, [R16+0x380] ;  /* 0x00038000100a7984 */ /* 0x000ee20000000800 */
[----:B0-----:R-:W-:-:S03]  /*06f0*/  FFMA R11, R11, R5, R4 ;  /* 0x000000050b0b7223 */ /* 0x001fc60000000004 */
[----:B------:R-:W0:Y:S01]  /*0700*/  LDS R4, [R16+0x3c0] ;  /* 0x0003c00010047984 */ /* 0x000e220000000800 */
[----:B------:R-:W-:Y:S06]  /*0710*/  BAR.SYNC.DEFER_BLOCKING 0x0 ;  /* 0x0000000000007b1d */ /* 0x000fec0000010000 */
[----:B--2---:R-:W-:Y:S04]  /*0720*/  STS [R25], R26 ;  /* 0x0000001a19007388 */ /* 0x004fe80000000800 */
[----:B----4-:R3:W-:Y:S01]  /*0730*/  STS [R23], R27 ;  /* 0x0000001b17007388 */ /* 0x0107e20000000800 */
[----:B------:R-:W-:Y:S01]  /*0740*/  BAR.SYNC.DEFER_BLOCKING 0x0 ;  /* 0x0000000000007b1d */ /* 0x000fe20000010000 */
[----:B---3--:R-:W-:-:S04]  /*0750*/  FFMA R27, R10, R6, R11 ;  /* 0x000000060a1b7223 */ /* 0x008fc8000000000b */
[----:B0-----:R-:W-:Y:S01]  /*0760*/  FFMA R29, R4, R7, R27 ;  /* 0x00000007041d7223 */ /* 0x001fe2000000001b */
[----:B------:R-:W-:Y:S04]  /*0770*/  LDS R5, [R16] ;  /* 0x0000000010057984 */ /* 0x000fe80000000800 */
[----:B------:R-:W0:Y:S04]  /*0780*/  LDS.128 R8, [R2] ;  /* 0x0000000002087984 */ /* 0x000e280000000c00 */
[----:B------:R-:W2:Y:S04]  /*0790*/  LDS R7, [R16+0x40] ;  /* 0x0000400010077984 */ /* 0x000ea80000000800 */
[----:B------:R-:W3:Y:S04]  /*07a0*/  LDS R4, [R16+0x80] ;  /* 0x0000800010047984 */ /* 0x000ee80000000800 */
[----:B------:R-:W4:Y:S04]  /*07b0*/  LDS R28, [R16+0xc0] ;  /* 0x0000c000101c7984 */ /* 0x000f280000000800 */
[----:B------:R-:W-:Y:S01]  /*07c0*/  LDS R26, [R16+0x1c0] ;  /* 0x0001c000101a7984 */ /* 0x000fe20000000800 */
[----:B0-----:R-:W-:-:S03]  /*07d0*/  FFMA R8, R8, R5, R29 ;  /* 0x0000000508087223 */ /* 0x001fc6000000001d */
[----:B------:R-:W-:Y:S01]  /*07e0*/  LDS R29, [R16+0x3c0] ;  /* 0x0003c000101d7984 */ /* 0x000fe20000000800 */
[----:B--2---:R-:W-:-:S03]  /*07f0*/  FFMA R7, R7, R9, R8 ;  /* 0x0000000907077223 */ /* 0x004fc60000000008 */
[----:B------:R-:W-:Y:S01]  /*0800*/  LDS R9, [R16+0x100] ;  /* 0x0001000010097984 */ /* 0x000fe20000000800 */
[----:B---3--:R-:W-:-:S03]  /*0810*/  FFMA R27, R4, R10, R7 ;  /* 0x0000000a041b7223 */ /* 0x008fc60000000007 */
[----:B------:R-:W0:Y:S01]  /*0820*/  LDS.128 R4, [R2+0x10] ;  /* 0x0000100002047984 */ /* 0x000e220000000c00 */
[----:B----4-:R-:W-:-:S03]  /*0830*/  FFMA R11, R28, R11, R27 ;  /* 0x0000000b1c0b7223 */ /* 0x010fc6000000001b */
[----:B------:R-:W2:Y:S04]  /*0840*/  LDS R27, [R16+0x140] ;  /* 0x00014000101b7984 */ /* 0x000ea80000000800 */
[----:B------:R-:W3:Y:S01]  /*0850*/  LDS R8, [R16+0x180] ;  /* 0x0001800010087984 */ /* 0x000ee20000000800 */
[----:B0-----:R-:W-:-:S04]  /*0860*/  FFMA R4, R4, R9, R11 ;  /* 0x0000000904047223 */ /* 0x001fc8000000000b */
[----:B--2---:R-:W-:Y:S02]  /*0870*/  FFMA R27, R27, R5, R4 ;  /* 0x000000051b1b7223 */ /* 0x004fe40000000004 */
[----:B------:R-:W-:Y:S02]  /*0880*/  LDS R5, [R16+0x200] ;  /* 0x0002000010057984 */ /* 0x000fe40000000800 */
[----:B---3--:R-:W-:Y:S02]  /*0890*/  FFMA R27, R8, R6, R27 ;  /* 0x00000006081b7223 */ /* 0x008fe4000000001b */
[----:B------:R-:W0:Y:S02]  /*08a0*/  LDS.128 R8, [R2+0x20] ;  /* 0x0000200002087984 */ /* 0x000e240000000c00 */
[----:B------:R-:W-:Y:S02]  /*08b0*/  FFMA R7, R26, R7, R27 ;  /* 0x000000071a077223 */ /* 0x000fe4000000001b */
[----:B------:R-:W2:Y:S04]  /*08c0*/  LDS R27, [R16+0x240] ;  /* 0x00024000101b7984 */ /* 0x000ea80000000800 */
[----:B------:R-:W3:Y:S04]  /*08d0*/  LDS R4, [R16+0x280] ;  /* 0x0002800010047984 */ /* 0x000ee80000000800 */
[----:B------:R-:W4:Y:S01]  /*08e0*/  LDS R26, [R16+0x2c0] ;  /* 0x0002c000101a7984 */ /* 0x000f220000000800 */
[----:B0-----:R-:W-:-:S04]  /*08f0*/  FFMA R8, R8, R5, R7 ;  /* 0x0000000508087223 */ /* 0x001fc80000000007 */
[----:B--2---:R-:W-:Y:S02]  /*0900*/  FFMA R27, R27, R9, R8 ;  /* 0x000000091b1b7223 */ /* 0x004fe40000000008 */
[----:B------:R-:W-:Y:S02]  /*0910*/  LDS R9, [R16+0x300] ;  /* 0x0003000010097984 */ /* 0x000fe40000000800 */
[----:B---3--:R-:W-:Y:S02]  /*0920*/  FFMA R27, R4, R10, R27 ;  /* 0x0000000a041b7223 */ /* 0x008fe4000000001b */
[----:B------:R-:W0:Y:S02]  /*0930*/  LDS.128 R4, [R2+0x30] ;  /* 0x0000300002047984 */ /* 0x000e240000000c00 */
[----:B----4-:R-:W-:Y:S02]  /*0940*/  FFMA R11, R26, R11, R27 ;  /* 0x0000000b1a0b7223 */ /* 0x010fe4000000001b */
[----:B------:R-:W2:Y:S04]  /*0950*/  LDS R27, [R16+0x340] ;  /* 0x00034000101b7984 */ /* 0x000ea80000000800 */
[----:B------:R-:W3:Y:S01]  /*0960*/  LDS R8, [R16+0x380] ;  /* 0x0003800010087984 */ /* 0x000ee20000000800 */
[----:B------:R-:W-:-:S04]  /*0970*/  UIADD3 UR4, UPT, UPT, UR4, 0x2, URZ ;  /* 0x0000000204047890 */ /* 0x000fc8000fffe0ff */
[----:B------:R-:W-:Y:S01]  /*0980*/  UISETP.NE.AND UP0, UPT, UR4, URZ, UPT ;  /* 0x000000ff0400728c */ /* 0x000fe2000bf05270 */
[----:B------:R-:W-:Y:S01]  /*0990*/  BAR.SYNC.DEFER_BLOCKING 0x0 ;  /* 0x0000000000007b1d */ /* 0x000fe20000010000 */
[----:B------:R-:W-:Y:S02]  /*09a0*/  IADD3 R14, P0, PT, R14, 0x80, RZ ;  /* 0x000000800e0e7810 */ /* 0x000fe40007f1e0ff */
[----:B------:R-:W-:Y:S02]  /*09b0*/  IADD3 R18, PT, PT, R18, 0x20, RZ ;  /* 0x0000002012127810 */ /* 0x000fe40007ffe0ff */
[----:B------:R-:W-:Y:S02]  /*09c0*/  IADD3 R19, PT, PT, R19, 0x20, RZ ;  /* 0x0000002013137810 */ /* 0x000fe40007ffe0ff */
[----:B------:R-:W-:Y:S02]  /*09d0*/  IADD3.X R13, PT, PT, RZ, R13, RZ, P0, !PT ;  /* 0x0000000dff0d7210 */ /* 0x000fe400007fe4ff */
[----:B------:R-:W-:Y:S01]  /*09e0*/  IADD3 R20, PT, PT, R20, 0x20, RZ ;  /* 0x0000002014147810 */ /* 0x000fe20007ffe0ff */
[----:B------:R-:W-:Y:S01]  /*09f0*/  UIADD3 UR5, UPT, UPT, UR5, 0x20, URZ ;  /* 0x0000002005057890 */ /* 0x000fe2000fffe0ff */
[----:B0-----:R-:W-:-:S04]  /*0a00*/  FFMA R4, R4, R9, R11 ;  /* 0x0000000904047223 */ /* 0x001fc8000000000b */
[----:B--2---:R-:W-:Y:S01]  /*0a10*/  FFMA R5, R27, R5, R4 ;  /* 0x000000051b057223 */ /* 0x004fe20000000004 */
[----:B-1----:R-:W-:-:S03]  /*0a20*/  MOV R27, R12 ;  /* 0x0000000c001b7202 */ /* 0x002fc60000000f00 */
[----:B---3--:R-:W-:Y:S01]  /*0a30*/  FFMA R6, R8, R6, R5 ;  /* 0x0000000608067223 */ /* 0x008fe20000000005 */
[C---:B------:R-:W-:Y:S02]  /*0a40*/  LEA R21, R27.reuse, R21, 0x5 ;  /* 0x000000151b157211 */ /* 0x040fe400078e28ff */
[----:B------:R-:W-:Y:S01]  /*0a50*/  LEA R22, R27, R22, 0x5 ;  /* 0x000000161b167211 */ /* 0x000fe200078e28ff */
[----:B------:R-:W-:Y:S01]  /*0a60*/  FFMA R29, R29, R7, R6 ;  /* 0x000000071d1d7223 */ /* 0x000fe20000000006 */
[----:B------:R-:W-:Y:S06]  /*0a70*/  BRA.U UP0, `(.L_x_2) ;  /* 0xfffffff900387547 */ /* 0x000fec000b83ffff */
[----:B------:R-:W-:-:S12]  /*0a80*/  UIADD3 UR4, UPT, UPT, UR5, -0x10, URZ ;  /* 0xfffffff005047890 */ /* 0x000fd8000fffe0ff */
.L_x_1:
[----:B------:R-:W-:-:S09]  /*0a90*/  ULOP3.LUT UP0, URZ, UR6, 0x10, URZ, 0xc0, !UPT ;  /* 0x0000001006ff7892 */ /* 0x000fd2000f80c0ff */
[----:B------:R-:W-:Y:S05]  /*0aa0*/  BRA.U UP0, `(.L_x_0) ;  /* 0x0000000100d87547 */ /* 0x000fea000b800000 */
[----:B------:R-:W-:Y:S01]  /*0ab0*/  IADD3 R9, PT, PT, R15, UR4, RZ ;  /* 0x000000040f097c10 */ /* 0x000fe2000fffe0ff */
[----:B------:R-:W-:Y:S01]  /*0ac0*/  HFMA2 R14, -RZ, RZ, 0, 0 ;  /* 0x00000000ff0e7431 */ /* 0x000fe200000001ff */
[----:B------:R-:W-:Y:S02]  /*0ad0*/  IADD3 R13, PT, PT, R17, UR4, RZ ;  /* 0x00000004110d7c10 */ /* 0x000fe4000fffe0ff */
[----:B------:R-:W-:Y:S02]  /*0ae0*/  ISETP.GE.AND P0, PT, R9, UR7, PT ;  /* 0x0000000709007c0c */ /* 0x000fe4000bf06270 */
[----:B------:R-:W-:Y:S02]  /*0af0*/  ISETP.GE.AND P1, PT, R13, UR7, PT ;  /* 0x000000070d007c0c */ /* 0x000fe4000bf26270 */
[----:B------:R-:W-:-:S09]  /*0b00*/  MOV R20, RZ ;  /* 0x000000ff00147202 */ /* 0x000fd20000000f00 */
[----:B------:R-:W0:Y:S01]  /*0b10*/  @!P0 LDC.64 R6, c[0x0][0x380] ;  /* 0x0000e000ff068b82 */ /* 0x000e220000000a00 */
[----:B------:R-:W-:Y:S01]  /*0b20*/  @!P0 IADD3 R9, PT, PT, R24, R9, RZ ;  /* 0x0000000918098210 */ /* 0x000fe20007ffe0ff */
[----:B------:R-:W-:-:S06]  /*0b30*/  @!P1 IMAD R13, R13, R27, R0 ;  /* 0x0000001b0d0d9224 */ /* 0x000fcc00078e0200 */
[----:B------:R-:W1:Y:S01]  /*0b40*/  @!P1 LDC.64 R4, c[0x0][0x388] ;  /* 0x0000e200ff049b82 */ /* 0x000e620000000a00 */
[----:B0-----:R-:W-:-:S05]  /*0b50*/  @!P0 IMAD.WIDE.U32 R8, R9, 0x4, R6 ;  /* 0x0000000409088825 */ /* 0x001fca00078e0006 */
[----:B------:R-:W2:Y:S01]  /*0b60*/  @!P0 LDG.E.CONSTANT R14, desc[UR8][R8.64] ;  /* 0x00000008080e8981 */ /* 0x000ea2000c1e9900 */
[----:B-1----:R-:W-:-:S05]  /*0b70*/  @!P1 IMAD.WIDE R12, R13, 0x4, R4 ;  /* 0x000000040d0c9825 */ /* 0x002fca00078e0204 */
[----:B------:R-:W3:Y:S04]  /*0b80*/  @!P1 LDG.E.CONSTANT R20, desc[UR8][R12.64] ;  /* 0x000000080c149981 */ /* 0x000ee8000c1e9900 */
[----:B--2---:R-:W-:Y:S04]  /*0b90*/  STS [R25], R14 ;  /* 0x0000000e19007388 */ /* 0x004fe80000000800 */
[----:B---3--:R-:W-:Y:S01]  /*0ba0*/  STS [R23], R20 ;  /* 0x0000001417007388 */ /* 0x008fe20000000800 */
[----:B------:R-:W-:Y:S06]  /*0bb0*/  BAR.SYNC.DEFER_BLOCKING 0x0 ;  /* 0x0000000000007b1d */ /* 0x000fec0000010000 */
[----:B------:R-:W-:Y:S04]  /*0bc0*/  LDS R15, [R16] ;  /* 0x00000000100f7984 */ /* 0x000fe80000000800 */
[----:B------:R-:W0:Y:S04]  /*0bd0*/  LDS.128 R4, [R2] ;  /* 0x0000000002047984 */ /* 0x000e280000000c00 */
[----:B------:R-:W1:Y:S04]  /*0be0*/  LDS R22, [R16+0x40] ;  /* 0x0000400010167984 */ /* 0x000e680000000800 */
[----:B------:R-:W2:Y:S04]  /*0bf0*/  LDS R24, [R16+0x80] ;  /* 0x0000800010187984 */ /* 0x000ea80000000800 */
[----:B------:R-:W3:Y:S04]  /*0c00*/  LDS R26, [R16+0xc0] ;  /* 0x0000c000101a7984 */ /* 0x000ee80000000800 */
[----:B------:R-:W-:Y:S04]  /*0c10*/  LDS R17, [R16+0x100] ;  /* 0x0001000010117984 */ /* 0x000fe80000000800 */
[----:B------:R-:W4:Y:S04]  /*0c20*/  LDS.128 R8, [R2+0x10] ;  /* 0x0000100002087984 */ /* 0x000f280000000c00 */
[----:B------:R-:W5:Y:S04]  /*0c30*/  LDS R18, [R16+0x140] ;  /* 0x0001400010127984 */ /* 0x000f680000000800 */
[----:B------:R-:W5:Y:S04]  /*0c40*/  LDS R19, [R16+0x180] ;  /* 0x0001800010137984 */ /* 0x000f680000000800 */
[----:B------:R-:W5:Y:S04]  /*0c50*/  LDS R20, [R16+0x1c0] ;  /* 0x0001c00010147984 */ /* 0x000f680000000800 */
[----:B------:R-:W-:Y:S01]  /*0c60*/  LDS R21, [R16+0x200] ;  /* 0x0002000010157984 */ /* 0x000fe20000000800 */
[----:B0-----:R-:W-:-:S03]  /*0c70*/  FFMA R4, R4, R15, R29 ;  /* 0x0000000f04047223 */ /* 0x001fc6000000001d */
[----:B------:R-:W-:Y:S04]  /*0c80*/  LDS R23, [R16+0x280] ;  /* 0x0002800010177984 */ /* 0x000fe80000000800 */
[----:B------:R-:W0:Y:S01]  /*0c90*/  LDS.128 R12, [R2+0x20] ;  /* 0x00002000020c7984 */ /* 0x000e220000000c00 */
[----:B-1----:R-:W-:-:S03]  /*0ca0*/  FFMA R5, R22, R5, R4 ;  /* 0x0000000516057223 */ /* 0x002fc60000000004 */
[----:B------:R-:W1:Y:S01]  /*0cb0*/  LDS R22, [R16+0x240] ;  /* 0x0002400010167984 */ /* 0x000e620000000800 */
[----:B--2---:R-:W-:-:S03]  /*0cc0*/  FFMA R5, R24, R6, R5 ;  /* 0x0000000618057223 */ /* 0x004fc60000000005 */
[----:B------:R-:W2:Y:S01]  /*0cd0*/  LDS R24, [R16+0x2c0] ;  /* 0x0002c00010187984 */ /* 0x000ea20000000800 */
[----:B---3--:R-:W-:-:S03]  /*0ce0*/  FFMA R29, R26, R7, R5 ;  /* 0x000000071a1d7223 */ /* 0x008fc60000000005 */
[----:B------:R-:W-:Y:S04]  /*0cf0*/  LDS R25, [R16+0x300] ;  /* 0x0003000010197984 */ /* 0x000fe80000000800 */
[----:B------:R-:W3:Y:S01]  /*0d00*/  LDS.128 R4, [R2+0x30] ;  /* 0x0000300002047984 */ /* 0x000ee20000000c00 */
[----:B----4-:R-:W-:-:S03]  /*0d10*/  FFMA R17, R8, R17, R29 ;  /* 0x0000001108117223 */ /* 0x010fc6000000001d */
[----:B------:R-:W4:Y:S01]  /*0d20*/  LDS R8, [R16+0x340] ;  /* 0x0003400010087984 */ /* 0x000f220000000800 */
[----:B-----5:R-:W-:-:S03]  /*0d30*/  FFMA R26, R18, R9, R17 ;  /* 0x00000009121a7223 */ /* 0x020fc60000000011 */
[----:B------:R-:W5:Y:S04]  /*0d40*/  LDS R9, [R16+0x380] ;  /* 0x0003800010097984 */ /* 0x000f680000000800 */
[----:B------:R-:W5:Y:S01]  /*0d50*/  LDS R18, [R16+0x3c0] ;  /* 0x0003c00010127984 */ /* 0x000f620000000800 */
[----:B------:R-:W-:-:S04]  /*0d60*/  FFMA R19, R19, R10, R26 ;  /* 0x0000000a13137223 */ /* 0x000fc8000000001a */
[----:B------:R-:W-:-:S04]  /*0d70*/  FFMA R11, R20, R11, R19 ;  /* 0x0000000b140b7223 */ /* 0x000fc80000000013 */
[----:B0-----:R-:W-:-:S04]  /*0d80*/  FFMA R11, R12, R21, R11 ;  /* 0x000000150c0b7223 */ /* 0x001fc8000000000b */
[----:B-1----:R-:W-:-:S04]  /*0d90*/  FFMA R22, R22, R13, R11 ;  /* 0x0000000d16167223 */ /* 0x002fc8000000000b */
[----:B------:R-:W-:-:S04]  /*0da0*/  FFMA R23, R23, R14, R22 ;  /* 0x0000000e17177223 */ /* 0x000fc80000000016 */
[----:B--2---:R-:W-:-:S04]  /*0db0*/  FFMA R15, R24, R15, R23 ;  /* 0x0000000f180f7223 */ /* 0x004fc80000000017 */
[----:B---3--:R-:W-:-:S04]  /*0dc0*/  FFMA R15, R4, R25, R15 ;  /* 0x00000019040f7223 */ /* 0x008fc8000000000f */
[----:B----4-:R-:W-:-:S04]  /*0dd0*/  FFMA R8, R8, R5, R15 ;  /* 0x0000000508087223 */ /* 0x010fc8000000000f */
[----:B-----5:R-:W-:-:S04]  /*0de0*/  FFMA R9, R9, R6, R8 ;  /* 0x0000000609097223 */ /* 0x020fc80000000008 */
[----:B------:R-:W-:Y:S01]  /*0df0*/  FFMA R29, R18, R7, R9 ;  /* 0x00000007121d7223 */ /* 0x000fe20000000009 */
[----:B------:R-:W-:Y:S06]  /*0e00*/  BAR.SYNC.DEFER_BLOCKING 0x0 ;  /* 0x0000000000007b1d */ /* 0x000fec0000010000 */
.L_x_0:
[----:B------:R-:W0:Y:S01]  /*0e10*/  LDC.64 R4, c[0x0][0x390] ;  /* 0x0000e400ff047b82 */ /* 0x000e220000000a00 */
[----:B------:R-:W-:-:S04]  /*0e20*/  IMAD R3, R3, R27, R0 ;  /* 0x0000001b03037224 */ /* 0x000fc800078e0200 */
[----:B0-----:R-:W-:-:S05]  /*0e30*/  IMAD.WIDE R2, R3, 0x4, R4 ;  /* 0x0000000403027825 */ /* 0x001fca00078e0204 */
[----:B------:R-:W-:Y:S01]  /*0e40*/  STG.E desc[UR8][R2.64], R29 ;  /* 0x0000001d02007986 */ /* 0x000fe2000c101908 */
[----:B------:R-:W-:Y:S05]  /*0e50*/  EXIT ;  /* 0x000000000000794d */ /* 0x000fea0003800000 */
.L_x_3:
[----:B------:R-:W-:-:S00]  /*0e60*/  BRA `(.L_x_3) ;  /* 0xfffffffc00fc7947 */ /* 0x000fc0000383ffff */
[----:B------:R-:W-:-:S00]  /*0e70*/  NOP ;  /* 0x0000000000007918 */ /* 0x000fc00000000000 */
        /* <DEDUP_REMOVED lines=8> */
.L_x_9:


//--------------------- .text._Z19gemm_noreuse_kernelPKfS0_Pfiii --------------------------
	.section	.text._Z19gemm_noreuse_kernelPKfS0_Pfiii,"ax",@progbits
	.align	128
        .global         _Z19gemm_noreuse_kernelPKfS0_Pfiii
        .type           _Z19gemm_noreuse_kernelPKfS0_Pfiii,@function
        .size           _Z19gemm_noreuse_kernelPKfS0_Pfiii,(.L_x_10 - _Z19gemm_noreuse_kernelPKfS0_Pfiii)
        .other          _Z19gemm_noreuse_kernelPKfS0_Pfiii,@"STO_CUDA_ENTRY STV_DEFAULT"
_Z19gemm_noreuse_kernelPKfS0_Pfiii:
.text._Z19gemm_noreuse_kernelPKfS0_Pfiii:
[----:B------:R-:W-:Y:S01]  /*0000*/  LDC R1, c[0x0][0x37c] ;  /* 0x0000df00ff017b82 */ /* 0x000fe20000000800 */
[----:B------:R-:W0:Y:S07]  /*0010*/  S2R R5, SR_TID.X ;  /* 0x0000000000057919 */ /* 0x000e2e0000002100 */
[----:B------:R-:W1:Y:S01]  /*0020*/  LDC R19, c[0x0][0x364] ;  /* 0x0000d900ff137b82 */ /* 0x000e620000000800 */
[----:B------:R-:W1:Y:S07]  /*0030*/  S2R R4, SR_TID.Y ;  /* 0x0000000000047919 */ /* 0x000e6e0000002200 */
[----:B------:R-:W0:Y:S08]  /*0040*/  S2UR UR5, SR_CTAID.X ;  /* 0x00000000000579c3 */ /* 0x000e300000002500 */
[----:B------:R-:W0:Y:S08]  /*0050*/  LDC R0, c[0x0][0x360] ;  /* 0x0000d800ff007b82 */ /* 0x000e300000000800 */
[----:B------:R-:W1:Y:S08]  /*0060*/  S2UR UR4, SR_CTAID.Y ;  /* 0x00000000000479c3 */ /* 0x000e700000002600 */
[----:B------:R-:W2:Y:S01]  /*0070*/  LDC.64 R2, c[0x0][0x398] ;  /* 0x0000e600ff027b82 */ /* 0x000ea20000000a00 */
[----:B0-----:R-:W-:-:S02]  /*0080*/  IMAD R0, R0, UR5, R5 ;  /* 0x0000000500007c24 */ /* 0x001fc4000f8e0205 */
[----:B-1----:R-:W-:-:S03]  /*0090*/  IMAD R19, R19, UR4, R4 ;  /* 0x0000000413137c24 */ /* 0x002fc6000f8e0204 */
[----:B--2---:R-:W-:-:S04]  /*00a0*/  ISETP.GE.AND P0, PT, R0, R3, PT ;  /* 0x000000030000720c */ /* 0x004fc80003f06270 */
[----:B------:R-:W-:-:S13]  /*00b0*/  ISETP.GE.OR P0, PT, R19, R2, P0 ;  /* 0x000000021300720c */ /* 0x000fda0000706670 */
[----:B------:R-:W-:Y:S05]  /*00c0*/  @P0 EXIT ;  /* 0x000000000000094d */ /* 0x000fea0003800000 */
[----:B------:R-:W0:Y:S01]  /*00d0*/  LDC R2, c[0x0][0x3a0] ;  /* 0x0000e800ff027b82 */ /* 0x000e220000000800 */
[----:B------:R-:W1:Y:S01]  /*00e0*/  LDCU.64 UR4, c[0x0][0x358] ;  /* 0x00006b00ff0477ac */ /* 0x000e620008000a00 */
[----:B------:R-:W-:Y:S01]  /*00f0*/  HFMA2 R24, -RZ, RZ, 0, 0 ;  /* 0x00000000ff187431 */ /* 0x000fe200000001ff */
[----:B0-----:R-:W-:-:S13]  /*0100*/  ISETP.GE.AND P0, PT, R2, 0x1, PT ;  /* 0x000000010200780c */ /* 0x001fda0003f06270 */
[----:B-1----:R-:W-:Y:S05]  /*0110*/  @!P0 BRA `(.L_x_4) ;  /* 0x0000000400e08947 */ /* 0x002fea0003800000 */
[C---:B------:R-:W-:Y:S01]  /*0120*/  ISETP.GE.U32.AND P1, PT, R2.reuse, 0x8, PT ;  /* 0x000000080200780c */ /* 0x040fe20003f26070 */
[----:B------:R-:W-:Y:S01]  /*0130*/  IMAD R20, R19, R2, RZ ;  /* 0x0000000213147224 */ /* 0x000fe200078e02ff */
[----:B------:R-:W-:Y:S02]  /*0140*/  LOP3.LUT R27, R2, 0x7, RZ, 0xc0, !PT ;  /* 0x00000007021b7812 */ /* 0x000fe400078ec0ff */
[----:B------:R-:W-:Y:S02]  /*0150*/  MOV R24, RZ ;  /* 0x000000ff00187202 */ /* 0x000fe40000000f00 */
[----:B------:R-:W-:Y:S02]  /*0160*/  ISETP.NE.AND P0, PT, R27, RZ, PT ;  /* 0x000000ff1b00720c */ /* 0x000fe40003f05270 */
[----:B------:R-:W-:-:S05]  /*0170*/  MOV R21, RZ ;  /* 0x000000ff00157202 */ /* 0x000fca0000000f00 */
[----:B------:R-:W-:Y:S06]  /*0180*/  @!P1 BRA `(.L_x_5) ;  /* 0x0000000000c49947 */ /* 0x000fec0003800000 */
[----:B------:R-:W0:Y:S01]  /*0190*/  LDC.64 R4, c[0x0][0x380] ;  /* 0x0000e000ff047b82 */ /* 0x000e220000000a00 */
[----:B------:R-:W-:Y:S02]  /*01a0*/  LOP3.LUT R21, R2, 0x7ffffff8, RZ, 0xc0, !PT ;  /* 0x7ffffff802157812 */ /* 0x000fe400078ec0ff */
[----:B------:R-:W-:Y:S02]  /*01b0*/  MOV R24, RZ ;  /* 0x000000ff00187202 */ /* 0x000fe40000000f00 */
[----:B------:R-:W-:Y:S02]  /*01c0*/  MOV R18, R0 ;  /* 0x0000000000127202 */ /* 0x000fe40000000f00 */
[----:B------:R-:W-:Y:S01]  /*01d0*/  IADD3 R22, PT, PT, -R21, RZ, RZ ;  /* 0x000000ff15167210 */ /* 0x000fe20007ffe1ff */
[----:B0-----:R-:W-:-:S03]  /*01e0*/  IMAD.WIDE.U32 R4, R20, 0x4, R4 ;  /* 0x0000000414047825 */ /* 0x001fc600078e0004 */
[----:B------:R-:W-:-:S04]  /*01f0*/  IADD3 R6, P1, PT, R4, 0x10, RZ ;  /* 0x0000001004067810 */ /* 0x000fc80007f3e0ff */
[----:B------:R-:W-:-:S09]  /*0200*/  IADD3.X R7, PT, PT, RZ, R5, RZ, P1, !PT ;  /* 0x00000005ff077210 */ /* 0x000fd20000ffe4ff */
.L_x_6:
[----:B------:R-:W0:Y:S01]  /*0210*/  LDC.64 R16, c[0x0][0x388] ;  /* 0x0000e200ff107b82 */ /* 0x000e220000000a00 */
[----:B------:R-:W-:Y:S02]  /*0220*/  MOV R4, R6 ;  /* 0x0000000600047202 */ /* 0x000fe40000000f00 */
[----:B------:R-:W-:-:S05]  /*0230*/  MOV R5, R7 ;  /* 0x0000000700057202 */ /* 0x000fca0000000f00 */
[----:B------:R-:W2:Y:S04]  /*0240*/  LDG.E.CONSTANT R25, desc[UR4][R4.64+-0x10] ;  /* 0xfffff00404197981 */ /* 0x000ea8000c1e9900 */
[----:B------:R-:W3:Y:S04]  /*0250*/  LDG.E.CONSTANT R23, desc[UR4][R4.64+-0xc] ;  /* 0xfffff40404177981 */ /* 0x000ee8000c1e9900 */
[----:B------:R-:W4:Y:S04]  /*0260*/  LDG.E.CONSTANT R29, desc[UR4][R4.64+-0x8] ;  /* 0xfffff804041d7981 */ /* 0x000f28000c1e9900 */
[----:B------:R-:W5:Y:S01]  /*0270*/  LDG.E.CONSTANT R28, desc[UR4][R4.64+-0x4] ;  /* 0xfffffc04041c7981 */ /* 0x000f62000c1e9900 */
[----:B0-----:R-:W-:-:S05]  /*0280*/  IMAD.WIDE R16, R18, 0x4, R16 ;  /* 0x0000000412107825 */ /* 0x001fca00078e0210 */
[----:B------:R0:W2:Y:S01]  /*0290*/  LDG.E.CONSTANT R26, desc[UR4][R16.64] ;  /* 0x00000004101a7981 */ /* 0x0000a2000c1e9900 */
[----:B------:R-:W-:-:S04]  /*02a0*/  IMAD.WIDE R14, R3, 0x4, R16 ;  /* 0x00000004030e7825 */ /* 0x000fc800078e0210 */
[C---:B------:R-:W-:Y:S02]  /*02b0*/  IMAD.WIDE R6, R3.reuse, 0x4, R14 ;  /* 0x0000000403067825 */ /* 0x040fe400078e020e */
[----:B------:R-:W3:Y:S02]  /*02c0*/  LDG.E.CONSTANT R14, desc[UR4][R14.64] ;  /* 0x000000040e0e7981 */ /* 0x000ee4000c1e9900 */
[C---:B------:R-:W-:Y:S02]  /*02d0*/  IMAD.WIDE R10, R3.reuse, 0x4, R6 ;  /* 0x00000004030a7825 */ /* 0x040fe400078e0206 */
[----:B------:R-:W4:Y:S02]  /*02e0*/  LDG.E.CONSTANT R6, desc[UR4][R6.64] ;  /* 0x0000000406067981 */ /* 0x000f24000c1e9900 */
[C---:B------:R-:W-:Y:S02]  /*02f0*/  IMAD.WIDE R8, R3.reuse, 0x4, R10 ;  /* 0x0000000403087825 */ /* 0x040fe400078e020a */
[----:B------:R-:W5:Y:S02]  /*0300*/  LDG.E.CONSTANT R10, desc[UR4][R10.64] ;  /* 0x000000040a0a7981 */ /* 0x000f64000c1e9900 */
[----:B------:R-:W-:-:S02]  /*0310*/  IMAD.WIDE R12, R3, 0x4, R8 ;  /* 0x00000004030c7825 */ /* 0x000fc400078e0208 */
[----:B------:R-:W5:Y:S04]  /*0320*/  LDG.E.CONSTANT R7, desc[UR4][R4.64] ;  /* 0x0000000404077981 */ /* 0x000f68000c1e9900 */
[----:B------:R-:W5:Y:S01]  /*0330*/  LDG.E.CONSTANT R8, desc[UR4][R8.64] ;  /* 0x0000000408087981 */ /* 0x000f62000c1e9900 */
[----:B0-----:R-:W-:-:S03]  /*0340*/  IMAD.WIDE R16, R3, 0x4, R12 ;  /* 0x0000000403107825 */ /* 0x001fc600078e020c */
[----:B------:R-:W5:Y:S04]  /*0350*/  LDG.E.CONSTANT R12, desc[UR4][R12.64] ;  /* 0x000000040c0c7981 */ /* 0x000f68000c1e9900 */
[----:B------:R-:W5:Y:S04]  /*0360*/  LDG.E.CONSTANT R15, desc[UR4][R16.64] ;  /* 0x00000004100f7981 */ /* 0x000f68000c1e9900 */
[----:B------:R-:W5:Y:S04]  /*0370*/  LDG.E.CONSTANT R9, desc[UR4][R4.64+0x4] ;  /* 0x0000040404097981 */ /* 0x000f68000c1e9900 */
[----:B------:R-:W5:Y:S01]  /*0380*/  LDG.E.CONSTANT R11, desc[UR4][R4.64+0xc] ;  /* 0x00000c04040b7981 */ /* 0x000f62000c1e9900 */
[----:B--2---:R-:W-:Y:S01]  /*0390*/  FFMA R26, R25, R26, R24 ;  /* 0x0000001a191a7223 */ /* 0x004fe20000000018 */
[----:B------:R-:W-:-:S02]  /*03a0*/  IMAD.WIDE R24, R3, 0x4, R16 ;  /* 0x0000000403187825 */ /* 0x000fc400078e0210 */
[----:B------:R-:W2:Y:S04]  /*03b0*/  LDG.E.CONSTANT R16, desc[UR4][R4.64+0x8] ;  /* 0x0000080404107981 */ /* 0x000ea8000c1e9900 */
[----:B------:R-:W2:Y:S01]  /*03c0*/  LDG.E.CONSTANT R24, desc[UR4][R24.64] ;  /* 0x0000000418187981 */ /* 0x000ea2000c1e9900 */
[----:B---3--:R-:W-:Y:S01]  /*03d0*/  FFMA R14, R23, R14, R26 ;  /* 0x0000000e170e7223 */ /* 0x008fe2000000001a */
[----:B------:R-:W-:-:S03]  /*03e0*/  IADD3 R22, PT, PT, R22, 0x8, RZ ;  /* 0x0000000816167810 */ /* 0x000fc60007ffe0ff */
[----:B----4-:R-:W-:Y:S01]  /*03f0*/  FFMA R29, R29, R6, R14 ;  /* 0x000000061d1d7223 */ /* 0x010fe2000000000e */
[----:B------:R-:W-:-:S03]  /*0400*/  ISETP.NE.AND P1, PT, R22, RZ, PT ;  /* 0x000000ff1600720c */ /* 0x000fc60003f25270 */
[----:B-----5:R-:W-:Y:S01]  /*0410*/  FFMA R10, R28, R10, R29 ;  /* 0x0000000a1c0a7223 */ /* 0x020fe2000000001d */
[----:B------:R-:W-:-:S03]  /*0420*/  IADD3 R6, P2, PT, R4, 0x20, RZ ;  /* 0x0000002004067810 */ /* 0x000fc60007f5e0ff */
[----:B------:R-:W-:Y:S01]  /*0430*/  FFMA R8, R7, R8, R10 ;  /* 0x0000000807087223 */ /* 0x000fe2000000000a */
[----:B------:R-:W-:Y:S02]  /*0440*/  IADD3.X R7, PT, PT, RZ, R5, RZ, P2, !PT ;  /* 0x00000005ff077210 */ /* 0x000fe400017fe4ff */
[----:B------:R-:W-:Y:S01]  /*0450*/  LEA R18, R3, R18, 0x3 ;  /* 0x0000001203127211 */ /* 0x000fe200078e18ff */
[----:B------:R-:W-:-:S04]  /*0460*/  FFMA R9, R9, R12, R8 ;  /* 0x0000000c09097223 */ /* 0x000fc80000000008 */
[----:B--2---:R-:W-:-:S04]  /*0470*/  FFMA R16, R16, R15, R9 ;  /* 0x0000000f10107223 */ /* 0x004fc80000000009 */
[----:B------:R-:W-:Y:S01]  /*0480*/  FFMA R24, R11, R24, R16 ;  /* 0x000000180b187223 */ /* 0x000fe20000000010 */
[----:B------:R-:W-:Y:S06]  /*0490*/  @P1 BRA `(.L_x_6) ;  /* 0xfffffffc005c1947 */ /* 0x000fec000383ffff */
.L_x_5:
[----:B------:R-:W-:Y:S05]  /*04a0*/  @!P0 BRA `(.L_x_4) ;  /* 0x0000000000fc8947 */ /* 0x000fea0003800000 */
[----:B------:R-:W-:Y:S02]  /*04b0*/  ISETP.GE.U32.AND P1, PT, R27, 0x4, PT ;  /* 0x000000041b00780c */ /* 0x000fe40003f26070 */
[----:B------:R-:W-:-:S04]  /*04c0*/  LOP3.LUT R16, R2, 0x3, RZ, 0xc0, !PT ;  /* 0x0000000302107812 */ /* 0x000fc800078ec0ff */
[----:B------:R-:W-:-:S07]  /*04d0*/  ISETP.NE.AND P0, PT, R16, RZ, PT ;  /* 0x000000ff1000720c */ /* 0x000fce0003f05270 */
[----:B------:R-:W-:Y:S06]  /*04e0*/  @!P1 BRA `(.L_x_7) ;  /* 0x00000000006c9947 */ /* 0x000fec0003800000 */
[----:B------:R-:W0:Y:S01]  /*04f0*/  LDC.64 R6, c[0x0][0x388] ;  /* 0x0000e200ff067b82 */ /* 0x000e220000000a00 */
[----:B------:R-:W1:Y:S01]  /*0500*/  LDCU.64 UR6, c[0x0][0x380] ;  /* 0x00007000ff0677ac */ /* 0x000e620008000a00 */
[----:B------:R-:W-:Y:S01]  /*0510*/  IMAD R9, R21, R3, R0 ;  /* 0x0000000315097224 */ /* 0x000fe200078e0200 */
[CC--:B------:R-:W-:Y:S02]  /*0520*/  IADD3 R5, PT, PT, R20.reuse, R21.reuse, RZ ;  /* 0x0000001514057210 */ /* 0x0c0fe40007ffe0ff */
[----:B------:R-:W-:-:S03]  /*0530*/  IADD3 R10, P1, PT, R20, R21, RZ ;  /* 0x00000015140a7210 */ /* 0x000fc60007f3e0ff */
[----:B------:R-:W2:Y:S01]  /*0540*/  LDC.64 R14, c[0x0][0x380] ;  /* 0x0000e000ff0e7b82 */ /* 0x000ea20000000a00 */
[----:B0-----:R-:W-:-:S04]  /*0550*/  IMAD.WIDE R6, R9, 0x4, R6 ;  /* 0x0000000409067825 */ /* 0x001fc800078e0206 */
[----:B------:R-:W-:Y:S02]  /*0560*/  IMAD.WIDE R8, R3, 0x4, R6 ;  /* 0x0000000403087825 */ /* 0x000fe400078e0206 */
[----:B------:R-:W3:Y:S02]  /*0570*/  LDG.E.CONSTANT R6, desc[UR4][R6.64] ;  /* 0x0000000406067981 */ /* 0x000ee4000c1e9900 */
[----:B--2---:R-:W-:Y:S01]  /*0580*/  IMAD.WIDE.U32 R14, R5, 0x4, R14 ;  /* 0x00000004050e7825 */ /* 0x004fe200078e000e */
[----:B------:R-:W-:Y:S02]  /*0590*/  IADD3.X R5, PT, PT, RZ, RZ, RZ, P1, !PT ;  /* 0x000000ffff057210 */ /* 0x000fe40000ffe4ff */
[----:B-1----:R-:W-:-:S03]  /*05a0*/  LEA R4, P1, R10, UR6, 0x2 ;  /* 0x000000060a047c11 */ /* 0x002fc6000f8210ff */
[----:B------:R-:W3:Y:S01]  /*05b0*/  LDG.E.CONSTANT R15, desc[UR4][R14.64] ;  /* 0x000000040e0f7981 */ /* 0x000ee2000c1e9900 */
[----:B------:R-:W-:Y:S01]  /*05c0*/  LEA.HI.X R5, R10, UR7, R5, 0x2, P1 ;  /* 0x000000070a057c11 */ /* 0x000fe200088f1405 */
[C---:B------:R-:W-:Y:S02]  /*05d0*/  IMAD.WIDE R10, R3.reuse, 0x4, R8 ;  /* 0x00000004030a7825 */ /* 0x040fe400078e0208 */
[----:B------:R-:W2:Y:S04]  /*05e0*/  LDG.E.CONSTANT R8, desc[UR4][R8.64] ;  /* 0x0000000408087981 */ /* 0x000ea8000c1e9900 */
[----:B------:R-:W2:Y:S01]  /*05f0*/  LDG.E.CONSTANT R17, desc[UR4][R4.64+0x4] ;  /* 0x0000040404117981 */ /* 0x000ea2000c1e9900 */
[----:B------:R-:W-:-:S03]  /*0600*/  IMAD.WIDE R12, R3, 0x4, R10 ;  /* 0x00000004030c7825 */ /* 0x000fc600078e020a */
[----:B------:R-:W4:Y:S04]  /*0610*/  LDG.E.CONSTANT R22, desc[UR4][R10.64] ;  /* 0x000000040a167981 */ /* 0x000f28000c1e9900 */
[----:B------:R-:W4:Y:S04]  /*0620*/  LDG.E.CONSTANT R18, desc[UR4][R4.64+0x8] ;  /* 0x0000080404127981 */ /* 0x000f28000c1e9900 */
[----:B------:R-:W5:Y:S04]  /*0630*/  LDG.E.CONSTANT R26, desc[UR4][R4.64+0xc] ;  /* 0x00000c04041a7981 */ /* 0x000f68000c1e9900 */
[----:B------:R-:W5:Y:S01]  /*0640*/  LDG.E.CONSTANT R12, desc[UR4][R12.64] ;  /* 0x000000040c0c7981 */ /* 0x000f62000c1e9900 */
[----:B------:R-:W-:Y:S01]  /*0650*/  IADD3 R21, PT, PT, R21, 0x4, RZ ;  /* 0x0000000415157810 */ /* 0x000fe20007ffe0ff */
[----:B---3--:R-:W-:-:S04]  /*0660*/  FFMA R24, R15, R6, R24 ;  /* 0x000000060f187223 */ /* 0x008fc80000000018 */
[----:B--2---:R-:W-:-:S04]  /*0670*/  FFMA R17, R17, R8, R24 ;  /* 0x0000000811117223 */ /* 0x004fc80000000018 */
[----:B----4-:R-:W-:-:S04]  /*0680*/  FFMA R17, R18, R22, R17 ;  /* 0x0000001612117223 */ /* 0x010fc80000000011 */
[----:B-----5:R-:W-:-:S07]  /*0690*/  FFMA R24, R26, R12, R17 ;  /* 0x0000000c1a187223 */ /* 0x020fce0000000011 */
.L_x_7:
[----:B------:R-:W-:Y:S05]  /*06a0*/  @!P0 BRA `(.L_x_4) ;  /* 0x00000000007c8947 */ /* 0x000fea0003800000 */
[----:B------:R-:W-:Y:S01]  /*06b0*/  ISETP.NE.AND P1, PT, R16, 0x1, PT ;  /* 0x000000011000780c */ /* 0x000fe20003f25270 */
[----:B------:R-:W0:Y:S01]  /*06c0*/  LDC.64 R12, c[0x0][0x380] ;  /* 0x0000e000ff0c7b82 */ /* 0x000e220000000a00 */
[----:B------:R-:W-:-:S04]  /*06d0*/  LOP3.LUT R2, R2, 0x1, RZ, 0xc0, !PT ;  /* 0x0000000102027812 */ /* 0x000fc800078ec0ff */
[----:B------:R-:W-:-:S03]  /*06e0*/  ISETP.NE.U32.AND P0, PT, R2, 0x1, PT ;  /* 0x000000010200780c */ /* 0x000fc60003f05070 */
[----:B------:R-:W1:Y:S04]  /*06f0*/  LDC.64 R10, c[0x0][0x388] ;  /* 0x0000e200ff0a7b82 */ /* 0x000e680000000a00 */
[CC--:B------:R-:W-:Y:S02]  /*0700*/  @P1 IADD3 R15, PT, PT, R20.reuse, R21.reuse, RZ ;  /* 0x00000015140f1210 */ /* 0x0c0fe40007ffe0ff */
[----:B------:R-:W-:Y:S02]  /*0710*/  @P1 IADD3 R2, P2, PT, R20, R21, RZ ;  /* 0x0000001514021210 */ /* 0x000fe40007f5e0ff */
[----:B------:R-:W2:Y:S02]  /*0720*/  @P1 LDC.64 R4, c[0x0][0x380] ;  /* 0x0000e000ff041b82 */ /* 0x000ea40000000a00 */
[----:B------:R-:W-:-:S06]  /*0730*/  @P1 IADD3.X R14, PT, PT, RZ, RZ, RZ, P2, !PT ;  /* 0x000000ffff0e1210 */ /* 0x000fcc00017fe4ff */
[----:B------:R-:W3:Y:S01]  /*0740*/  LDC.64 R6, c[0x0][0x380] ;  /* 0x0000e000ff067b82 */ /* 0x000ee20000000a00 */
[----:B0-----:R-:W-:-:S04]  /*0750*/  @P1 IMAD.WIDE.U32 R12, R15, 0x4, R12 ;  /* 0x000000040f0c1825 */ /* 0x001fc800078e000c */
[C---:B------:R-:W-:Y:S01]  /*0760*/  @P1 IMAD R15, R21.reuse, R3, R0 ;  /* 0x00000003150f1224 */ /* 0x040fe200078e0200 */
[----:B------:R-:W-:Y:S01]  /*0770*/  @P1 IADD3 R21, PT, PT, R21, 0x2, RZ ;  /* 0x0000000215151810 */ /* 0x000fe20007ffe0ff */
[----:B------:R-:W4:Y:S01]  /*0780*/  @P1 LDG.E.CONSTANT R13, desc[UR4][R12.64] ;  /* 0x000000040c0d1981 */ /* 0x000f22000c1e9900 */
[----:B------:R-:W0:Y:S01]  /*0790*/  LDC.64 R8, c[0x0][0x388] ;  /* 0x0000e200ff087b82 */ /* 0x000e220000000a00 */
[----:B-1----:R-:W-:Y:S01]  /*07a0*/  @P1 IMAD.WIDE R10, R15, 0x4, R10 ;  /* 0x000000040f0a1825 */ /* 0x002fe200078e020a */
[----:B------:R-:W-:Y:S02]  /*07b0*/  @!P0 IADD3 R17, PT, PT, R20, R21, RZ ;  /* 0x0000001514118210 */ /* 0x000fe40007ffe0ff */
[----:B--2---:R-:W-:Y:S01]  /*07c0*/  @P1 LEA R4, P2, R2, R4, 0x2 ;  /* 0x0000000402041211 */ /* 0x004fe200078410ff */
[----:B------:R-:W-:-:S03]  /*07d0*/  @!P0 IMAD R21, R21, R3, R0 ;  /* 0x0000000315158224 */ /* 0x000fc600078e0200 */
[----:B------:R-:W-:Y:S01]  /*07e0*/  @P1 LEA.HI.X R5, R2, R5, R14, 0x2, P2 ;  /* 0x0000000502051211 */ /* 0x000fe200010f140e */
[----:B------:R-:W-:Y:S01]  /*07f0*/  @P1 IMAD.WIDE R14, R3, 0x4, R10 ;  /* 0x00000004030e1825 */ /* 0x000fe200078e020a */
[----:B------:R-:W4:Y:S03]  /*0800*/  @P1 LDG.E.CONSTANT R2, desc[UR4][R10.64] ;  /* 0x000000040a021981 */ /* 0x000f26000c1e9900 */
[----:B---3--:R-:W-:Y:S01]  /*0810*/  @!P0 IMAD.WIDE.U32 R6, R17, 0x4, R6 ;  /* 0x0000000411068825 */ /* 0x008fe200078e0006 */
[----:B------:R-:W2:Y:S04]  /*0820*/  @P1 LDG.E.CONSTANT R5, desc[UR4][R4.64+0x4] ;  /* 0x0000040404051981 */ /* 0x000ea8000c1e9900 */
[----:B------:R-:W2:Y:S01]  /*0830*/  @P1 LDG.E.CONSTANT R14, desc[UR4][R14.64] ;  /* 0x000000040e0e1981 */ /* 0x000ea2000c1e9900 */
[----:B0-----:R-:W-:-:S03]  /*0840*/  @!P0 IMAD.WIDE R8, R21, 0x4, R8 ;  /* 0x0000000415088825 */ /* 0x001fc600078e0208 */
[----:B------:R-:W3:Y:S04]  /*0850*/  @!P0 LDG.E.CONSTANT R7, desc[UR4][R6.64] ;  /* 0x0000000406078981 */ /* 0x000ee8000c1e9900 */
[----:B------:R-:W3:Y:S01]  /*0860*/  @!P0 LDG.E.CONSTANT R8, desc[UR4][R8.64] ;  /* 0x0000000408088981 */ /* 0x000ee2000c1e9900 */
[----:B----4-:R-:W-:-:S04]  /*0870*/  @P1 FFMA R2, R13, R2, R24 ;  /* 0x000000020d021223 */ /* 0x010fc80000000018 */
[----:B--2---:R-:W-:-:S04]  /*0880*/  @P1 FFMA R24, R5, R14, R2 ;  /* 0x0000000e05181223 */ /* 0x004fc80000000002 */
[----:B---3--:R-:W-:-:S07]  /*0890*/  @!P0 FFMA R24, R7, R8, R24 ;  /* 0x0000000807188223 */ /* 0x008fce0000000018 */
.L_x_4:
[----:B------:R-:W0:Y:S01]  /*08a0*/  LDC.64 R4, c[0x0][0x390] ;  /* 0x0000e400ff047b82 */ /* 0x000e220000000a00 */
[----:B------:R-:W-:-:S04]  /*08b0*/  IMAD R3, R19, R3, R0 ;  /* 0x0000000313037224 */ /* 0x000fc800078e0200 */
[----:B0-----:R-:W-:-:S05]  /*08c0*/  IMAD.WIDE R2, R3, 0x4, R4 ;  /* 0x0000000403027825 */ /* 0x001fca00078e0204 */
[----:B------:R-:W-:Y:S01]  /*08d0*/  STG.E desc[UR4][R2.64], R24 ;  /* 0x0000001802007986 */ /* 0x000fe2000c101904 */
[----:B------:R-:W-:Y:S05]  /*08e0*/  EXIT ;  /* 0x000000000000794d */ /* 0x000fea0003800000 */
.L_x_8:
        /* <DEDUP_REMOVED lines=9> */
.L_x_10:


//--------------------- .nv.shared._Z22gemm_smem_reuse_kernelPKfS0_Pfiii --------------------------
	.section	.nv.shared._Z22gemm_smem_reuse_kernelPKfS0_Pfiii,"aw",@nobits
	.sectionflags	@""
	.align	4
.nv.shared._Z22gemm_smem_reuse_kernelPKfS0_Pfiii:
	.zero		3072


//--------------------- .nv.shared.reserved.0     --------------------------
	.section	.nv.shared.reserved.0,"aw",@nobits
	.weak		__nv_reservedSMEM_offset_0_alias
	.size		__nv_reservedSMEM_offset_0_alias, 0, 64
	.other		__nv_reservedSMEM_offset_0_alias,@"STO_CUDA_RESERVED_SHARED STV_DEFAULT"
__nv_reservedSMEM_offset_0_alias:
	.zero		0
	.zero		64


//--------------------- .nv.constant0._Z22gemm_smem_reuse_kernelPKfS0_Pfiii --------------------------
	.section	.nv.constant0._Z22gemm_smem_reuse_kernelPKfS0_Pfiii,"a",@progbits
	.sectionflags	@""
	.align	4
.nv.constant0._Z22gemm_smem_reuse_kernelPKfS0_Pfiii:
	.zero		932


//--------------------- .nv.constant0._Z19gemm_noreuse_kernelPKfS0_Pfiii --------------------------
	.section	.nv.constant0._Z19gemm_noreuse_kernelPKfS0_Pfiii,"a",@progbits
	.sectionflags	@""
	.align	4
.nv.constant0._Z19gemm_noreuse_kernelPKfS0_Pfiii:
	.zero		932


//--------------------- SYMBOLS --------------------------

	.type		.nv.reservedSmem.offset0,@object
	.size		.nv.reservedSmem.offset0,0x4
	.type		.nv.reservedSmem.cap,@object
	.size		.nv.reservedSmem.cap,0x4
